//
// Generated by NVIDIA NVVM Compiler
//
// Compiler Build ID: CL-36424714
// Cuda compilation tools, release 13.0, V13.0.88
// Based on NVVM 20.0.0
//

.version 9.0
.target sm_100
.address_size 64

	// .globl	_Z39MechanicalObjectCudaVec1f_vClear_kernelPf
.extern .shared .align 16 .b8 temp[];

.visible .entry _Z39MechanicalObjectCudaVec1f_vClear_kernelPf(
	.param .u64 .ptr .align 1 _Z39MechanicalObjectCudaVec1f_vClear_kernelPf_param_0
)
{
	.reg .b32 	%r<6>;
	.reg .b64 	%rd<5>;

	ld.param.u64 	%rd1, [_Z39MechanicalObjectCudaVec1f_vClear_kernelPf_param_0];
	cvta.to.global.u64 	%rd2, %rd1;
	mov.u32 	%r1, %ctaid.x;
	mov.u32 	%r2, %ntid.x;
	mov.u32 	%r3, %tid.x;
	mad.lo.s32 	%r4, %r1, %r2, %r3;
	mul.wide.s32 	%rd3, %r4, 4;
	add.s64 	%rd4, %rd2, %rd3;
	mov.b32 	%r5, 0;
	st.global.u32 	[%rd4], %r5;
	ret;

}
	// .globl	_Z39MechanicalObjectCudaVec3f_vClear_kernelP6float3
.visible .entry _Z39MechanicalObjectCudaVec3f_vClear_kernelP6float3(
	.param .u64 .ptr .align 1 _Z39MechanicalObjectCudaVec3f_vClear_kernelP6float3_param_0
)
{
	.reg .b32 	%r<6>;
	.reg .b64 	%rd<5>;

	ld.param.u64 	%rd1, [_Z39MechanicalObjectCudaVec3f_vClear_kernelP6float3_param_0];
	cvta.to.global.u64 	%rd2, %rd1;
	mov.u32 	%r1, %ctaid.x;
	mov.u32 	%r2, %ntid.x;
	mov.u32 	%r3, %tid.x;
	mad.lo.s32 	%r4, %r1, %r2, %r3;
	mul.wide.s32 	%rd3, %r4, 12;
	add.s64 	%rd4, %rd2, %rd3;
	mov.b32 	%r5, 0;
	st.global.u32 	[%rd4], %r5;
	st.global.u32 	[%rd4+4], %r5;
	st.global.u32 	[%rd4+8], %r5;
	ret;

}
	// .globl	_Z37MechanicalObjectCudaVec1f_vMEq_kernelPff
.visible .entry _Z37MechanicalObjectCudaVec1f_vMEq_kernelPff(
	.param .u64 .ptr .align 1 _Z37MechanicalObjectCudaVec1f_vMEq_kernelPff_param_0,
	.param .f32 _Z37MechanicalObjectCudaVec1f_vMEq_kernelPff_param_1
)
{
	.reg .b32 	%r<5>;
	.reg .b32 	%f<4>;
	.reg .b64 	%rd<5>;

	ld.param.u64 	%rd1, [_Z37MechanicalObjectCudaVec1f_vMEq_kernelPff_param_0];
	ld.param.f32 	%f1, [_Z37MechanicalObjectCudaVec1f_vMEq_kernelPff_param_1];
	cvta.to.global.u64 	%rd2, %rd1;
	mov.u32 	%r1, %ctaid.x;
	mov.u32 	%r2, %ntid.x;
	mov.u32 	%r3, %tid.x;
	mad.lo.s32 	%r4, %r1, %r2, %r3;
	mul.wide.s32 	%rd3, %r4, 4;
	add.s64 	%rd4, %rd2, %rd3;
	ld.global.f32 	%f2, [%rd4];
	mul.f32 	%f3, %f1, %f2;
	st.global.f32 	[%rd4], %f3;
	ret;

}
	// .globl	_Z37MechanicalObjectCudaVec3f_vMEq_kernelP6float3f
.visible .entry _Z37MechanicalObjectCudaVec3f_vMEq_kernelP6float3f(
	.param .u64 .ptr .align 1 _Z37MechanicalObjectCudaVec3f_vMEq_kernelP6float3f_param_0,
	.param .f32 _Z37MechanicalObjectCudaVec3f_vMEq_kernelP6float3f_param_1
)
{
	.reg .b32 	%r<5>;
	.reg .b32 	%f<8>;
	.reg .b64 	%rd<5>;

	ld.param.u64 	%rd1, [_Z37MechanicalObjectCudaVec3f_vMEq_kernelP6float3f_param_0];
	ld.param.f32 	%f1, [_Z37MechanicalObjectCudaVec3f_vMEq_kernelP6float3f_param_1];
	cvta.to.global.u64 	%rd2, %rd1;
	mov.u32 	%r1, %ctaid.x;
	mov.u32 	%r2, %ntid.x;
	mov.u32 	%r3, %tid.x;
	mad.lo.s32 	%r4, %r1, %r2, %r3;
	mul.wide.s32 	%rd3, %r4, 12;
	add.s64 	%rd4, %rd2, %rd3;
	ld.global.f32 	%f2, [%rd4];
	ld.global.f32 	%f3, [%rd4+4];
	ld.global.f32 	%f4, [%rd4+8];
	mul.f32 	%f5, %f1, %f2;
	mul.f32 	%f6, %f1, %f3;
	mul.f32 	%f7, %f1, %f4;
	st.global.f32 	[%rd4], %f5;
	st.global.f32 	[%rd4+4], %f6;
	st.global.f32 	[%rd4+8], %f7;
	ret;

}
	// .globl	_Z38MechanicalObjectCudaVec1f_vEqBF_kernelPfPKff
.visible .entry _Z38MechanicalObjectCudaVec1f_vEqBF_kernelPfPKff(
	.param .u64 .ptr .align 1 _Z38MechanicalObjectCudaVec1f_vEqBF_kernelPfPKff_param_0,
	.param .u64 .ptr .align 1 _Z38MechanicalObjectCudaVec1f_vEqBF_kernelPfPKff_param_1,
	.param .f32 _Z38MechanicalObjectCudaVec1f_vEqBF_kernelPfPKff_param_2
)
{
	.reg .b32 	%r<5>;
	.reg .b32 	%f<4>;
	.reg .b64 	%rd<8>;

	ld.param.u64 	%rd1, [_Z38MechanicalObjectCudaVec1f_vEqBF_kernelPfPKff_param_0];
	ld.param.u64 	%rd2, [_Z38MechanicalObjectCudaVec1f_vEqBF_kernelPfPKff_param_1];
	ld.param.f32 	%f1, [_Z38MechanicalObjectCudaVec1f_vEqBF_kernelPfPKff_param_2];
	cvta.to.global.u64 	%rd3, %rd1;
	cvta.to.global.u64 	%rd4, %rd2;
	mov.u32 	%r1, %ctaid.x;
	mov.u32 	%r2, %ntid.x;
	mov.u32 	%r3, %tid.x;
	mad.lo.s32 	%r4, %r1, %r2, %r3;
	mul.wide.s32 	%rd5, %r4, 4;
	add.s64 	%rd6, %rd4, %rd5;
	ld.global.f32 	%f2, [%rd6];
	mul.f32 	%f3, %f1, %f2;
	add.s64 	%rd7, %rd3, %rd5;
	st.global.f32 	[%rd7], %f3;
	ret;

}
	// .globl	_Z38MechanicalObjectCudaVec3f_vEqBF_kernelP6float3PKS_f
.visible .entry _Z38MechanicalObjectCudaVec3f_vEqBF_kernelP6float3PKS_f(
	.param .u64 .ptr .align 1 _Z38MechanicalObjectCudaVec3f_vEqBF_kernelP6float3PKS_f_param_0,
	.param .u64 .ptr .align 1 _Z38MechanicalObjectCudaVec3f_vEqBF_kernelP6float3PKS_f_param_1,
	.param .f32 _Z38MechanicalObjectCudaVec3f_vEqBF_kernelP6float3PKS_f_param_2
)
{
	.reg .b32 	%r<5>;
	.reg .b32 	%f<8>;
	.reg .b64 	%rd<8>;

	ld.param.u64 	%rd1, [_Z38MechanicalObjectCudaVec3f_vEqBF_kernelP6float3PKS_f_param_0];
	ld.param.u64 	%rd2, [_Z38MechanicalObjectCudaVec3f_vEqBF_kernelP6float3PKS_f_param_1];
	ld.param.f32 	%f1, [_Z38MechanicalObjectCudaVec3f_vEqBF_kernelP6float3PKS_f_param_2];
	cvta.to.global.u64 	%rd3, %rd1;
	cvta.to.global.u64 	%rd4, %rd2;
	mov.u32 	%r1, %ctaid.x;
	mov.u32 	%r2, %ntid.x;
	mov.u32 	%r3, %tid.x;
	mad.lo.s32 	%r4, %r1, %r2, %r3;
	mul.wide.s32 	%rd5, %r4, 12;
	add.s64 	%rd6, %rd4, %rd5;
	ld.global.f32 	%f2, [%rd6];
	ld.global.f32 	%f3, [%rd6+4];
	ld.global.f32 	%f4, [%rd6+8];
	mul.f32 	%f5, %f1, %f2;
	mul.f32 	%f6, %f1, %f3;
	mul.f32 	%f7, %f1, %f4;
	add.s64 	%rd7, %rd3, %rd5;
	st.global.f32 	[%rd7], %f5;
	st.global.f32 	[%rd7+4], %f6;
	st.global.f32 	[%rd7+8], %f7;
	ret;

}
	// .globl	_Z37MechanicalObjectCudaVec1f_vPEq_kernelPfPKf
.visible .entry _Z37MechanicalObjectCudaVec1f_vPEq_kernelPfPKf(
	.param .u64 .ptr .align 1 _Z37MechanicalObjectCudaVec1f_vPEq_kernelPfPKf_param_0,
	.param .u64 .ptr .align 1 _Z37MechanicalObjectCudaVec1f_vPEq_kernelPfPKf_param_1
)
{
	.reg .b32 	%r<5>;
	.reg .b32 	%f<4>;
	.reg .b64 	%rd<8>;

	ld.param.u64 	%rd1, [_Z37MechanicalObjectCudaVec1f_vPEq_kernelPfPKf_param_0];
	ld.param.u64 	%rd2, [_Z37MechanicalObjectCudaVec1f_vPEq_kernelPfPKf_param_1];
	cvta.to.global.u64 	%rd3, %rd1;
	cvta.to.global.u64 	%rd4, %rd2;
	mov.u32 	%r1, %ctaid.x;
	mov.u32 	%r2, %ntid.x;
	mov.u32 	%r3, %tid.x;
	mad.lo.s32 	%r4, %r1, %r2, %r3;
	mul.wide.s32 	%rd5, %r4, 4;
	add.s64 	%rd6, %rd4, %rd5;
	ld.global.f32 	%f1, [%rd6];
	add.s64 	%rd7, %rd3, %rd5;
	ld.global.f32 	%f2, [%rd7];
	add.f32 	%f3, %f1, %f2;
	st.global.f32 	[%rd7], %f3;
	ret;

}
	// .globl	_Z37MechanicalObjectCudaVec3f_vPEq_kernelP6float3PKS_
.visible .entry _Z37MechanicalObjectCudaVec3f_vPEq_kernelP6float3PKS_(
	.param .u64 .ptr .align 1 _Z37MechanicalObjectCudaVec3f_vPEq_kernelP6float3PKS__param_0,
	.param .u64 .ptr .align 1 _Z37MechanicalObjectCudaVec3f_vPEq_kernelP6float3PKS__param_1
)
{
	.reg .b32 	%r<5>;
	.reg .b32 	%f<10>;
	.reg .b64 	%rd<8>;

	ld.param.u64 	%rd1, [_Z37MechanicalObjectCudaVec3f_vPEq_kernelP6float3PKS__param_0];
	ld.param.u64 	%rd2, [_Z37MechanicalObjectCudaVec3f_vPEq_kernelP6float3PKS__param_1];
	cvta.to.global.u64 	%rd3, %rd1;
	cvta.to.global.u64 	%rd4, %rd2;
	mov.u32 	%r1, %ctaid.x;
	mov.u32 	%r2, %ntid.x;
	mov.u32 	%r3, %tid.x;
	mad.lo.s32 	%r4, %r1, %r2, %r3;
	mul.wide.s32 	%rd5, %r4, 12;
	add.s64 	%rd6, %rd4, %rd5;
	ld.global.f32 	%f1, [%rd6];
	ld.global.f32 	%f2, [%rd6+4];
	ld.global.f32 	%f3, [%rd6+8];
	add.s64 	%rd7, %rd3, %rd5;
	ld.global.f32 	%f4, [%rd7];
	ld.global.f32 	%f5, [%rd7+4];
	ld.global.f32 	%f6, [%rd7+8];
	add.f32 	%f7, %f1, %f4;
	add.f32 	%f8, %f2, %f5;
	add.f32 	%f9, %f3, %f6;
	st.global.f32 	[%rd7], %f7;
	st.global.f32 	[%rd7+4], %f8;
	st.global.f32 	[%rd7+8], %f9;
	ret;

}
	// .globl	_Z39MechanicalObjectCudaVec1f_vPEqBF_kernelPfPKff
.visible .entry _Z39MechanicalObjectCudaVec1f_vPEqBF_kernelPfPKff(
	.param .u64 .ptr .align 1 _Z39MechanicalObjectCudaVec1f_vPEqBF_kernelPfPKff_param_0,
	.param .u64 .ptr .align 1 _Z39MechanicalObjectCudaVec1f_vPEqBF_kernelPfPKff_param_1,
	.param .f32 _Z39MechanicalObjectCudaVec1f_vPEqBF_kernelPfPKff_param_2
)
{
	.reg .b32 	%r<5>;
	.reg .b32 	%f<5>;
	.reg .b64 	%rd<8>;

	ld.param.u64 	%rd1, [_Z39MechanicalObjectCudaVec1f_vPEqBF_kernelPfPKff_param_0];
	ld.param.u64 	%rd2, [_Z39MechanicalObjectCudaVec1f_vPEqBF_kernelPfPKff_param_1];
	ld.param.f32 	%f1, [_Z39MechanicalObjectCudaVec1f_vPEqBF_kernelPfPKff_param_2];
	cvta.to.global.u64 	%rd3, %rd1;
	cvta.to.global.u64 	%rd4, %rd2;
	mov.u32 	%r1, %ctaid.x;
	mov.u32 	%r2, %ntid.x;
	mov.u32 	%r3, %tid.x;
	mad.lo.s32 	%r4, %r1, %r2, %r3;
	mul.wide.s32 	%rd5, %r4, 4;
	add.s64 	%rd6, %rd4, %rd5;
	ld.global.f32 	%f2, [%rd6];
	add.s64 	%rd7, %rd3, %rd5;
	ld.global.f32 	%f3, [%rd7];
	fma.rn.f32 	%f4, %f1, %f2, %f3;
	st.global.f32 	[%rd7], %f4;
	ret;

}
	// .globl	_Z39MechanicalObjectCudaVec3f_vPEqBF_kernelP6float3PKS_f
.visible .entry _Z39MechanicalObjectCudaVec3f_vPEqBF_kernelP6float3PKS_f(
	.param .u64 .ptr .align 1 _Z39MechanicalObjectCudaVec3f_vPEqBF_kernelP6float3PKS_f_param_0,
	.param .u64 .ptr .align 1 _Z39MechanicalObjectCudaVec3f_vPEqBF_kernelP6float3PKS_f_param_1,
	.param .f32 _Z39MechanicalObjectCudaVec3f_vPEqBF_kernelP6float3PKS_f_param_2
)
{
	.reg .b32 	%r<5>;
	.reg .b32 	%f<11>;
	.reg .b64 	%rd<8>;

	ld.param.u64 	%rd1, [_Z39MechanicalObjectCudaVec3f_vPEqBF_kernelP6float3PKS_f_param_0];
	ld.param.u64 	%rd2, [_Z39MechanicalObjectCudaVec3f_vPEqBF_kernelP6float3PKS_f_param_1];
	ld.param.f32 	%f1, [_Z39MechanicalObjectCudaVec3f_vPEqBF_kernelP6float3PKS_f_param_2];
	cvta.to.global.u64 	%rd3, %rd1;
	cvta.to.global.u64 	%rd4, %rd2;
	mov.u32 	%r1, %ctaid.x;
	mov.u32 	%r2, %ntid.x;
	mov.u32 	%r3, %tid.x;
	mad.lo.s32 	%r4, %r1, %r2, %r3;
	mul.wide.s32 	%rd5, %r4, 12;
	add.s64 	%rd6, %rd4, %rd5;
	ld.global.f32 	%f2, [%rd6];
	ld.global.f32 	%f3, [%rd6+4];
	ld.global.f32 	%f4, [%rd6+8];
	add.s64 	%rd7, %rd3, %rd5;
	ld.global.f32 	%f5, [%rd7];
	ld.global.f32 	%f6, [%rd7+4];
	ld.global.f32 	%f7, [%rd7+8];
	fma.rn.f32 	%f8, %f1, %f2, %f5;
	fma.rn.f32 	%f9, %f1, %f3, %f6;
	fma.rn.f32 	%f10, %f1, %f4, %f7;
	st.global.f32 	[%rd7], %f8;
	st.global.f32 	[%rd7+4], %f9;
	st.global.f32 	[%rd7+8], %f10;
	ret;

}
	// .globl	_Z37MechanicalObjectCudaVec1f_vAdd_kernelPfPKfS1_
.visible .entry _Z37MechanicalObjectCudaVec1f_vAdd_kernelPfPKfS1_(
	.param .u64 .ptr .align 1 _Z37MechanicalObjectCudaVec1f_vAdd_kernelPfPKfS1__param_0,
	.param .u64 .ptr .align 1 _Z37MechanicalObjectCudaVec1f_vAdd_kernelPfPKfS1__param_1,
	.param .u64 .ptr .align 1 _Z37MechanicalObjectCudaVec1f_vAdd_kernelPfPKfS1__param_2
)
{
	.reg .b32 	%r<5>;
	.reg .b32 	%f<4>;
	.reg .b64 	%rd<11>;

	ld.param.u64 	%rd1, [_Z37MechanicalObjectCudaVec1f_vAdd_kernelPfPKfS1__param_0];
	ld.param.u64 	%rd2, [_Z37MechanicalObjectCudaVec1f_vAdd_kernelPfPKfS1__param_1];
	ld.param.u64 	%rd3, [_Z37MechanicalObjectCudaVec1f_vAdd_kernelPfPKfS1__param_2];
	cvta.to.global.u64 	%rd4, %rd1;
	cvta.to.global.u64 	%rd5, %rd3;
	cvta.to.global.u64 	%rd6, %rd2;
	mov.u32 	%r1, %ctaid.x;
	mov.u32 	%r2, %ntid.x;
	mov.u32 	%r3, %tid.x;
	mad.lo.s32 	%r4, %r1, %r2, %r3;
	mul.wide.s32 	%rd7, %r4, 4;
	add.s64 	%rd8, %rd6, %rd7;
	ld.global.f32 	%f1, [%rd8];
	add.s64 	%rd9, %rd5, %rd7;
	ld.global.f32 	%f2, [%rd9];
	add.f32 	%f3, %f1, %f2;
	add.s64 	%rd10, %rd4, %rd7;
	st.global.f32 	[%rd10], %f3;
	ret;

}
	// .globl	_Z37MechanicalObjectCudaVec3f_vAdd_kernelP6float3PKS_S2_
.visible .entry _Z37MechanicalObjectCudaVec3f_vAdd_kernelP6float3PKS_S2_(
	.param .u64 .ptr .align 1 _Z37MechanicalObjectCudaVec3f_vAdd_kernelP6float3PKS_S2__param_0,
	.param .u64 .ptr .align 1 _Z37MechanicalObjectCudaVec3f_vAdd_kernelP6float3PKS_S2__param_1,
	.param .u64 .ptr .align 1 _Z37MechanicalObjectCudaVec3f_vAdd_kernelP6float3PKS_S2__param_2
)
{
	.reg .b32 	%r<5>;
	.reg .b32 	%f<10>;
	.reg .b64 	%rd<11>;

	ld.param.u64 	%rd1, [_Z37MechanicalObjectCudaVec3f_vAdd_kernelP6float3PKS_S2__param_0];
	ld.param.u64 	%rd2, [_Z37MechanicalObjectCudaVec3f_vAdd_kernelP6float3PKS_S2__param_1];
	ld.param.u64 	%rd3, [_Z37MechanicalObjectCudaVec3f_vAdd_kernelP6float3PKS_S2__param_2];
	cvta.to.global.u64 	%rd4, %rd1;
	cvta.to.global.u64 	%rd5, %rd3;
	cvta.to.global.u64 	%rd6, %rd2;
	mov.u32 	%r1, %ctaid.x;
	mov.u32 	%r2, %ntid.x;
	mov.u32 	%r3, %tid.x;
	mad.lo.s32 	%r4, %r1, %r2, %r3;
	mul.wide.s32 	%rd7, %r4, 12;
	add.s64 	%rd8, %rd6, %rd7;
	ld.global.f32 	%f1, [%rd8];
	ld.global.f32 	%f2, [%rd8+4];
	ld.global.f32 	%f3, [%rd8+8];
	add.s64 	%rd9, %rd5, %rd7;
	ld.global.f32 	%f4, [%rd9];
	ld.global.f32 	%f5, [%rd9+4];
	ld.global.f32 	%f6, [%rd9+8];
	add.f32 	%f7, %f1, %f4;
	add.f32 	%f8, %f2, %f5;
	add.f32 	%f9, %f3, %f6;
	add.s64 	%rd10, %rd4, %rd7;
	st.global.f32 	[%rd10], %f7;
	st.global.f32 	[%rd10+4], %f8;
	st.global.f32 	[%rd10+8], %f9;
	ret;

}
	// .globl	_Z36MechanicalObjectCudaVec1f_vOp_kernelPfPKfS1_f
.visible .entry _Z36MechanicalObjectCudaVec1f_vOp_kernelPfPKfS1_f(
	.param .u64 .ptr .align 1 _Z36MechanicalObjectCudaVec1f_vOp_kernelPfPKfS1_f_param_0,
	.param .u64 .ptr .align 1 _Z36MechanicalObjectCudaVec1f_vOp_kernelPfPKfS1_f_param_1,
	.param .u64 .ptr .align 1 _Z36MechanicalObjectCudaVec1f_vOp_kernelPfPKfS1_f_param_2,
	.param .f32 _Z36MechanicalObjectCudaVec1f_vOp_kernelPfPKfS1_f_param_3
)
{
	.reg .b32 	%r<5>;
	.reg .b32 	%f<5>;
	.reg .b64 	%rd<11>;

	ld.param.u64 	%rd1, [_Z36MechanicalObjectCudaVec1f_vOp_kernelPfPKfS1_f_param_0];
	ld.param.u64 	%rd2, [_Z36MechanicalObjectCudaVec1f_vOp_kernelPfPKfS1_f_param_1];
	ld.param.u64 	%rd3, [_Z36MechanicalObjectCudaVec1f_vOp_kernelPfPKfS1_f_param_2];
	ld.param.f32 	%f1, [_Z36MechanicalObjectCudaVec1f_vOp_kernelPfPKfS1_f_param_3];
	cvta.to.global.u64 	%rd4, %rd1;
	cvta.to.global.u64 	%rd5, %rd3;
	cvta.to.global.u64 	%rd6, %rd2;
	mov.u32 	%r1, %ctaid.x;
	mov.u32 	%r2, %ntid.x;
	mov.u32 	%r3, %tid.x;
	mad.lo.s32 	%r4, %r1, %r2, %r3;
	mul.wide.s32 	%rd7, %r4, 4;
	add.s64 	%rd8, %rd6, %rd7;
	ld.global.f32 	%f2, [%rd8];
	add.s64 	%rd9, %rd5, %rd7;
	ld.global.f32 	%f3, [%rd9];
	fma.rn.f32 	%f4, %f1, %f3, %f2;
	add.s64 	%rd10, %rd4, %rd7;
	st.global.f32 	[%rd10], %f4;
	ret;

}
	// .globl	_Z36MechanicalObjectCudaVec3f_vOp_kernelP6float3PKS_S2_f
.visible .entry _Z36MechanicalObjectCudaVec3f_vOp_kernelP6float3PKS_S2_f(
	.param .u64 .ptr .align 1 _Z36MechanicalObjectCudaVec3f_vOp_kernelP6float3PKS_S2_f_param_0,
	.param .u64 .ptr .align 1 _Z36MechanicalObjectCudaVec3f_vOp_kernelP6float3PKS_S2_f_param_1,
	.param .u64 .ptr .align 1 _Z36MechanicalObjectCudaVec3f_vOp_kernelP6float3PKS_S2_f_param_2,
	.param .f32 _Z36MechanicalObjectCudaVec3f_vOp_kernelP6float3PKS_S2_f_param_3
)
{
	.reg .b32 	%r<5>;
	.reg .b32 	%f<11>;
	.reg .b64 	%rd<11>;

	ld.param.u64 	%rd1, [_Z36MechanicalObjectCudaVec3f_vOp_kernelP6float3PKS_S2_f_param_0];
	ld.param.u64 	%rd2, [_Z36MechanicalObjectCudaVec3f_vOp_kernelP6float3PKS_S2_f_param_1];
	ld.param.u64 	%rd3, [_Z36MechanicalObjectCudaVec3f_vOp_kernelP6float3PKS_S2_f_param_2];
	ld.param.f32 	%f1, [_Z36MechanicalObjectCudaVec3f_vOp_kernelP6float3PKS_S2_f_param_3];
	cvta.to.global.u64 	%rd4, %rd1;
	cvta.to.global.u64 	%rd5, %rd3;
	cvta.to.global.u64 	%rd6, %rd2;
	mov.u32 	%r1, %ctaid.x;
	mov.u32 	%r2, %ntid.x;
	mov.u32 	%r3, %tid.x;
	mad.lo.s32 	%r4, %r1, %r2, %r3;
	mul.wide.s32 	%rd7, %r4, 12;
	add.s64 	%rd8, %rd6, %rd7;
	ld.global.f32 	%f2, [%rd8];
	ld.global.f32 	%f3, [%rd8+4];
	ld.global.f32 	%f4, [%rd8+8];
	add.s64 	%rd9, %rd5, %rd7;
	ld.global.f32 	%f5, [%rd9];
	ld.global.f32 	%f6, [%rd9+4];
	ld.global.f32 	%f7, [%rd9+8];
	fma.rn.f32 	%f8, %f1, %f5, %f2;
	fma.rn.f32 	%f9, %f1, %f6, %f3;
	fma.rn.f32 	%f10, %f1, %f7, %f4;
	add.s64 	%rd10, %rd4, %rd7;
	st.global.f32 	[%rd10], %f8;
	st.global.f32 	[%rd10+4], %f9;
	st.global.f32 	[%rd10+8], %f10;
	ret;

}
	// .globl	_Z37MechanicalObjectCudaVec1f_vDot_kernelPfPKfS1_ii
.visible .entry _Z37MechanicalObjectCudaVec1f_vDot_kernelPfPKfS1_ii(
	.param .u64 .ptr .align 1 _Z37MechanicalObjectCudaVec1f_vDot_kernelPfPKfS1_ii_param_0,
	.param .u64 .ptr .align 1 _Z37MechanicalObjectCudaVec1f_vDot_kernelPfPKfS1_ii_param_1,
	.param .u64 .ptr .align 1 _Z37MechanicalObjectCudaVec1f_vDot_kernelPfPKfS1_ii_param_2,
	.param .u32 _Z37MechanicalObjectCudaVec1f_vDot_kernelPfPKfS1_ii_param_3,
	.param .u32 _Z37MechanicalObjectCudaVec1f_vDot_kernelPfPKfS1_ii_param_4
)
{
	.reg .pred 	%p<8>;
	.reg .b32 	%r<22>;
	.reg .b32 	%f<12>;
	.reg .b64 	%rd<12>;

	ld.param.u64 	%rd1, [_Z37MechanicalObjectCudaVec1f_vDot_kernelPfPKfS1_ii_param_0];
	ld.param.u64 	%rd2, [_Z37MechanicalObjectCudaVec1f_vDot_kernelPfPKfS1_ii_param_1];
	ld.param.u64 	%rd3, [_Z37MechanicalObjectCudaVec1f_vDot_kernelPfPKfS1_ii_param_2];
	ld.param.u32 	%r9, [_Z37MechanicalObjectCudaVec1f_vDot_kernelPfPKfS1_ii_param_3];
	ld.param.u32 	%r20, [_Z37MechanicalObjectCudaVec1f_vDot_kernelPfPKfS1_ii_param_4];
	cvta.to.global.u64 	%rd4, %rd3;
	cvta.to.global.u64 	%rd5, %rd2;
	mov.u32 	%r10, %ctaid.x;
	mov.u32 	%r11, %ntid.x;
	mul.lo.s32 	%r1, %r10, %r11;
	mov.u32 	%r2, %tid.x;
	sub.s32 	%r12, %r9, %r1;
	min.u32 	%r21, %r11, %r12;
	add.s32 	%r13, %r1, %r2;
	mul.wide.s32 	%rd6, %r13, 4;
	add.s64 	%rd7, %rd5, %rd6;
	ld.global.f32 	%f6, [%rd7];
	add.s64 	%rd8, %rd4, %rd6;
	ld.global.f32 	%f7, [%rd8];
	mul.f32 	%f10, %f6, %f7;
	setp.lt.s32 	%p1, %r20, 1;
	@%p1 bra 	$L__BB14_7;
	shl.b32 	%r14, %r2, 2;
	mov.u32 	%r15, temp;
	add.s32 	%r4, %r15, %r14;
$L__BB14_2:
	mov.u32 	%r6, %r20;
	setp.lt.s32 	%p2, %r2, %r6;
	setp.ge.s32 	%p3, %r2, %r21;
	or.pred  	%p4, %p2, %p3;
	@%p4 bra 	$L__BB14_4;
	st.shared.f32 	[%r4], %f10;
$L__BB14_4:
	bar.sync 	0;
	add.s32 	%r17, %r6, %r2;
	setp.ge.s32 	%p5, %r17, %r21;
	@%p5 bra 	$L__BB14_6;
	shl.b32 	%r18, %r6, 2;
	add.s32 	%r19, %r4, %r18;
	ld.shared.f32 	%f8, [%r19];
	add.f32 	%f10, %f10, %f8;
$L__BB14_6:
	shr.u32 	%r20, %r6, 1;
	setp.gt.u32 	%p6, %r6, 1;
	mov.u32 	%r21, %r6;
	@%p6 bra 	$L__BB14_2;
$L__BB14_7:
	setp.ne.s32 	%p7, %r2, 0;
	@%p7 bra 	$L__BB14_9;
	cvta.to.global.u64 	%rd9, %rd1;
	mul.wide.s32 	%rd10, %r1, 4;
	add.s64 	%rd11, %rd9, %rd10;
	st.global.f32 	[%rd11], %f10;
$L__BB14_9:
	ret;

}
	// .globl	_Z37MechanicalObjectCudaVec3f_vDot_kernelPfPKfS1_ii
.visible .entry _Z37MechanicalObjectCudaVec3f_vDot_kernelPfPKfS1_ii(
	.param .u64 .ptr .align 1 _Z37MechanicalObjectCudaVec3f_vDot_kernelPfPKfS1_ii_param_0,
	.param .u64 .ptr .align 1 _Z37MechanicalObjectCudaVec3f_vDot_kernelPfPKfS1_ii_param_1,
	.param .u64 .ptr .align 1 _Z37MechanicalObjectCudaVec3f_vDot_kernelPfPKfS1_ii_param_2,
	.param .u32 _Z37MechanicalObjectCudaVec3f_vDot_kernelPfPKfS1_ii_param_3,
	.param .u32 _Z37MechanicalObjectCudaVec3f_vDot_kernelPfPKfS1_ii_param_4
)
{
	.reg .pred 	%p<8>;
	.reg .b32 	%r<22>;
	.reg .b32 	%f<18>;
	.reg .b64 	%rd<17>;

	ld.param.u64 	%rd1, [_Z37MechanicalObjectCudaVec3f_vDot_kernelPfPKfS1_ii_param_0];
	ld.param.u64 	%rd2, [_Z37MechanicalObjectCudaVec3f_vDot_kernelPfPKfS1_ii_param_1];
	ld.param.u64 	%rd3, [_Z37MechanicalObjectCudaVec3f_vDot_kernelPfPKfS1_ii_param_2];
	ld.param.u32 	%r9, [_Z37MechanicalObjectCudaVec3f_vDot_kernelPfPKfS1_ii_param_3];
	ld.param.u32 	%r20, [_Z37MechanicalObjectCudaVec3f_vDot_kernelPfPKfS1_ii_param_4];
	cvta.to.global.u64 	%rd4, %rd3;
	cvta.to.global.u64 	%rd5, %rd2;
	mov.u32 	%r10, %ctaid.x;
	mov.u32 	%r11, %ntid.x;
	mul.lo.s32 	%r1, %r10, %r11;
	mov.u32 	%r2, %tid.x;
	sub.s32 	%r12, %r9, %r1;
	min.u32 	%r21, %r11, %r12;
	mad.lo.s32 	%r13, %r1, 3, %r2;
	mul.wide.s32 	%rd6, %r13, 4;
	add.s64 	%rd7, %rd5, %rd6;
	ld.global.f32 	%f6, [%rd7];
	add.s64 	%rd8, %rd4, %rd6;
	ld.global.f32 	%f7, [%rd8];
	shl.b32 	%r14, %r21, 2;
	cvt.u64.u32 	%rd9, %r14;
	add.s64 	%rd10, %rd7, %rd9;
	ld.global.f32 	%f8, [%rd10];
	add.s64 	%rd11, %rd8, %rd9;
	ld.global.f32 	%f9, [%rd11];
	mul.f32 	%f10, %f8, %f9;
	fma.rn.f32 	%f11, %f6, %f7, %f10;
	add.s64 	%rd12, %rd10, %rd9;
	ld.global.f32 	%f12, [%rd12];
	add.s64 	%rd13, %rd11, %rd9;
	ld.global.f32 	%f13, [%rd13];
	fma.rn.f32 	%f16, %f12, %f13, %f11;
	setp.lt.s32 	%p1, %r20, 1;
	@%p1 bra 	$L__BB15_7;
	shl.b32 	%r15, %r2, 2;
	mov.u32 	%r16, temp;
	add.s32 	%r4, %r16, %r15;
$L__BB15_2:
	mov.u32 	%r6, %r20;
	setp.lt.s32 	%p2, %r2, %r6;
	setp.ge.s32 	%p3, %r2, %r21;
	or.pred  	%p4, %p2, %p3;
	@%p4 bra 	$L__BB15_4;
	st.shared.f32 	[%r4], %f16;
$L__BB15_4:
	bar.sync 	0;
	add.s32 	%r17, %r6, %r2;
	setp.ge.s32 	%p5, %r17, %r21;
	@%p5 bra 	$L__BB15_6;
	shl.b32 	%r18, %r6, 2;
	add.s32 	%r19, %r4, %r18;
	ld.shared.f32 	%f14, [%r19];
	add.f32 	%f16, %f16, %f14;
$L__BB15_6:
	shr.u32 	%r20, %r6, 1;
	setp.gt.u32 	%p6, %r6, 1;
	mov.u32 	%r21, %r6;
	@%p6 bra 	$L__BB15_2;
$L__BB15_7:
	setp.ne.s32 	%p7, %r2, 0;
	@%p7 bra 	$L__BB15_9;
	cvta.to.global.u64 	%rd14, %rd1;
	mul.wide.s32 	%rd15, %r1, 4;
	add.s64 	%rd16, %rd14, %rd15;
	st.global.f32 	[%rd16], %f16;
$L__BB15_9:
	ret;

}


// ===== COMPILED SASS (sm_100) =====

	.target	sm_100

	.elftype	@"ET_EXEC"


//--------------------- .note.nv.tkinfo           --------------------------
	.section	.note.nv.tkinfo,"",@"SHT_NOTE"
	.sectionflags	@"SHF_NOTE_NV_TKINFO"
	.tkinfo
        /*0018*/ 	.word	0x00000002
        /*0030*/ 	.string	""
        /*0030*/ 	.string	"ptxas"
        /*0030*/ 	.string	"Cuda compilation tools, release 13.0, V13.0.88"
        /*0030*/ 	.string	"Build cuda_13.0.r13.0/compiler.36424714_0"
        /*0030*/ 	.string	"-arch sm_100 -m 64 "



//--------------------- .note.nv.cuinfo           --------------------------
	.section	.note.nv.cuinfo,"",@"SHT_NOTE"
	.sectionflags	@"SHF_NOTE_NV_CUINFO"
        /*0018*/ 	.short	0x0002
        /*001a*/ 	.short	0x0064
        /*001c*/ 	.short	0x0082
	.zero		2


//--------------------- .nv.info                  --------------------------
	.section	.nv.info,"",@"SHT_CUDA_INFO"
	.align	4


	//----- nvinfo : EIATTR_REGCOUNT
	.align		4
        /*0000*/ 	.byte	0x04, 0x2f
        /*0002*/ 	.short	(.L_1 - .L_0)
	.align		4
.L_0:
        /*0004*/ 	.word	index@(_Z39MechanicalObjectCudaVec1f_vClear_kernelPf)
        /*0008*/ 	.word	0x00000008


	//----- nvinfo : EIATTR_FRAME_SIZE
	.align		4
.L_1:
        /*000c*/ 	.byte	0x04, 0x11
        /*000e*/ 	.short	(.L_3 - .L_2)
	.align		4
.L_2:
        /*0010*/ 	.word	index@(_Z39MechanicalObjectCudaVec1f_vClear_kernelPf)
        /*0014*/ 	.word	0x00000000


	//----- nvinfo : EIATTR_REGCOUNT
	.align		4
.L_3:
        /*0018*/ 	.byte	0x04, 0x2f
        /*001a*/ 	.short	(.L_5 - .L_4)
	.align		4
.L_4:
        /*001c*/ 	.word	index@(_Z39MechanicalObjectCudaVec3f_vClear_kernelP6float3)
        /*0020*/ 	.word	0x00000008


	//----- nvinfo : EIATTR_FRAME_SIZE
	.align		4
.L_5:
        /*0024*/ 	.byte	0x04, 0x11
        /*0026*/ 	.short	(.L_7 - .L_6)
	.align		4
.L_6:
        /*0028*/ 	.word	index@(_Z39MechanicalObjectCudaVec3f_vClear_kernelP6float3)
        /*002c*/ 	.word	0x00000000


	//----- nvinfo : EIATTR_REGCOUNT
	.align		4
.L_7:
        /*0030*/ 	.byte	0x04, 0x2f
        /*0032*/ 	.short	(.L_9 - .L_8)
	.align		4
.L_8:
        /*0034*/ 	.word	index@(_Z37MechanicalObjectCudaVec1f_vMEq_kernelPff)
        /*0038*/ 	.word	0x00000008


	//----- nvinfo : EIATTR_FRAME_SIZE
	.align		4
.L_9:
        /*003c*/ 	.byte	0x04, 0x11
        /*003e*/ 	.short	(.L_11 - .L_10)
	.align		4
.L_10:
        /*0040*/ 	.word	index@(_Z37MechanicalObjectCudaVec1f_vMEq_kernelPff)
        /*0044*/ 	.word	0x00000000


	//----- nvinfo : EIATTR_REGCOUNT
	.align		4
.L_11:
        /*0048*/ 	.byte	0x04, 0x2f
        /*004a*/ 	.short	(.L_13 - .L_12)
	.align		4
.L_12:
        /*004c*/ 	.word	index@(_Z37MechanicalObjectCudaVec3f_vMEq_kernelP6float3f)
        /*0050*/ 	.word	0x0000000c


	//----- nvinfo : EIATTR_FRAME_SIZE
	.align		4
.L_13:
        /*0054*/ 	.byte	0x04, 0x11
        /*0056*/ 	.short	(.L_15 - .L_14)
	.align		4
.L_14:
        /*0058*/ 	.word	index@(_Z37MechanicalObjectCudaVec3f_vMEq_kernelP6float3f)
        /*005c*/ 	.word	0x00000000


	//----- nvinfo : EIATTR_REGCOUNT
	.align		4
.L_15:
        /*0060*/ 	.byte	0x04, 0x2f
        /*0062*/ 	.short	(.L_17 - .L_16)
	.align		4
.L_16:
        /*0064*/ 	.word	index@(_Z38MechanicalObjectCudaVec1f_vEqBF_kernelPfPKff)
        /*0068*/ 	.word	0x0000000a


	//----- nvinfo : EIATTR_FRAME_SIZE
	.align		4
.L_17:
        /*006c*/ 	.byte	0x04, 0x11
        /*006e*/ 	.short	(.L_19 - .L_18)
	.align		4
.L_18:
        /*0070*/ 	.word	index@(_Z38MechanicalObjectCudaVec1f_vEqBF_kernelPfPKff)
        /*0074*/ 	.word	0x00000000


	//----- nvinfo : EIATTR_REGCOUNT
	.align		4
.L_19:
        /*0078*/ 	.byte	0x04, 0x2f
        /*007a*/ 	.short	(.L_21 - .L_20)
	.align		4
.L_20:
        /*007c*/ 	.word	index@(_Z38MechanicalObjectCudaVec3f_vEqBF_kernelP6float3PKS_f)
        /*0080*/ 	.word	0x0000000e


	//----- nvinfo : EIATTR_FRAME_SIZE
	.align		4
.L_21:
        /*0084*/ 	.byte	0x04, 0x11
        /*0086*/ 	.short	(.L_23 - .L_22)
	.align		4
.L_22:
        /*0088*/ 	.word	index@(_Z38MechanicalObjectCudaVec3f_vEqBF_kernelP6float3PKS_f)
        /*008c*/ 	.word	0x00000000


	//----- nvinfo : EIATTR_REGCOUNT
	.align		4
.L_23:
        /*0090*/ 	.byte	0x04, 0x2f
        /*0092*/ 	.short	(.L_25 - .L_24)
	.align		4
.L_24:
        /*0094*/ 	.word	index@(_Z37MechanicalObjectCudaVec1f_vPEq_kernelPfPKf)
        /*0098*/ 	.word	0x0000000a


	//----- nvinfo : EIATTR_FRAME_SIZE
	.align		4
.L_25:
        /*009c*/ 	.byte	0x04, 0x11
        /*009e*/ 	.short	(.L_27 - .L_26)
	.align		4
.L_26:
        /*00a0*/ 	.word	index@(_Z37MechanicalObjectCudaVec1f_vPEq_kernelPfPKf)
        /*00a4*/ 	.word	0x00000000


	//----- nvinfo : EIATTR_REGCOUNT
	.align		4
.L_27:
        /*00a8*/ 	.byte	0x04, 0x2f
        /*00aa*/ 	.short	(.L_29 - .L_28)
	.align		4
.L_28:
        /*00ac*/ 	.word	index@(_Z37MechanicalObjectCudaVec3f_vPEq_kernelP6float3PKS_)
        /*00b0*/ 	.word	0x0000000e


	//----- nvinfo : EIATTR_FRAME_SIZE
	.align		4
.L_29:
        /*00b4*/ 	.byte	0x04, 0x11
        /*00b6*/ 	.short	(.L_31 - .L_30)
	.align		4
.L_30:
        /*00b8*/ 	.word	index@(_Z37MechanicalObjectCudaVec3f_vPEq_kernelP6float3PKS_)
        /*00bc*/ 	.word	0x00000000


	//----- nvinfo : EIATTR_REGCOUNT
	.align		4
.L_31:
        /*00c0*/ 	.byte	0x04, 0x2f
        /*00c2*/ 	.short	(.L_33 - .L_32)
	.align		4
.L_32:
        /*00c4*/ 	.word	index@(_Z39MechanicalObjectCudaVec1f_vPEqBF_kernelPfPKff)
        /*00c8*/ 	.word	0x0000000a


	//----- nvinfo : EIATTR_FRAME_SIZE
	.align		4
.L_33:
        /*00cc*/ 	.byte	0x04, 0x11
        /*00ce*/ 	.short	(.L_35 - .L_34)
	.align		4
.L_34:
        /*00d0*/ 	.word	index@(_Z39MechanicalObjectCudaVec1f_vPEqBF_kernelPfPKff)
        /*00d4*/ 	.word	0x00000000


	//----- nvinfo : EIATTR_REGCOUNT
	.align		4
.L_35:
        /*00d8*/ 	.byte	0x04, 0x2f
        /*00da*/ 	.short	(.L_37 - .L_36)
	.align		4
.L_36:
        /*00dc*/ 	.word	index@(_Z39MechanicalObjectCudaVec3f_vPEqBF_kernelP6float3PKS_f)
        /*00e0*/ 	.word	0x0000000e


	//----- nvinfo : EIATTR_FRAME_SIZE
	.align		4
.L_37:
        /*00e4*/ 	.byte	0x04, 0x11
        /*00e6*/ 	.short	(.L_39 - .L_38)
	.align		4
.L_38:
        /*00e8*/ 	.word	index@(_Z39MechanicalObjectCudaVec3f_vPEqBF_kernelP6float3PKS_f)
        /*00ec*/ 	.word	0x00000000


	//----- nvinfo : EIATTR_REGCOUNT
	.align		4
.L_39:
        /*00f0*/ 	.byte	0x04, 0x2f
        /*00f2*/ 	.short	(.L_41 - .L_40)
	.align		4
.L_40:
        /*00f4*/ 	.word	index@(_Z37MechanicalObjectCudaVec1f_vAdd_kernelPfPKfS1_)
        /*00f8*/ 	.word	0x0000000c


	//----- nvinfo : EIATTR_FRAME_SIZE
	.align		4
.L_41:
        /*00fc*/ 	.byte	0x04, 0x11
        /*00fe*/ 	.short	(.L_43 - .L_42)
	.align		4
.L_42:
        /*0100*/ 	.word	index@(_Z37MechanicalObjectCudaVec1f_vAdd_kernelPfPKfS1_)
        /*0104*/ 	.word	0x00000000


	//----- nvinfo : EIATTR_REGCOUNT
	.align		4
.L_43:
        /*0108*/ 	.byte	0x04, 0x2f
        /*010a*/ 	.short	(.L_45 - .L_44)
	.align		4
.L_44:
        /*010c*/ 	.word	index@(_Z37MechanicalObjectCudaVec3f_vAdd_kernelP6float3PKS_S2_)
        /*0110*/ 	.word	0x00000012


	//----- nvinfo : EIATTR_FRAME_SIZE
	.align		4
.L_45:
        /*0114*/ 	.byte	0x04, 0x11
        /*0116*/ 	.short	(.L_47 - .L_46)
	.align		4
.L_46:
        /*0118*/ 	.word	index@(_Z37MechanicalObjectCudaVec3f_vAdd_kernelP6float3PKS_S2_)
        /*011c*/ 	.word	0x00000000


	//----- nvinfo : EIATTR_REGCOUNT
	.align		4
.L_47:
        /*0120*/ 	.byte	0x04, 0x2f
        /*0122*/ 	.short	(.L_49 - .L_48)
	.align		4
.L_48:
        /*0124*/ 	.word	index@(_Z36MechanicalObjectCudaVec1f_vOp_kernelPfPKfS1_f)
        /*0128*/ 	.word	0x0000000c


	//----- nvinfo : EIATTR_FRAME_SIZE
	.align		4
.L_49:
        /*012c*/ 	.byte	0x04, 0x11
        /*012e*/ 	.short	(.L_51 - .L_50)
	.align		4
.L_50:
        /*0130*/ 	.word	index@(_Z36MechanicalObjectCudaVec1f_vOp_kernelPfPKfS1_f)
        /*0134*/ 	.word	0x00000000


	//----- nvinfo : EIATTR_REGCOUNT
	.align		4
.L_51:
        /*0138*/ 	.byte	0x04, 0x2f
        /*013a*/ 	.short	(.L_53 - .L_52)
	.align		4
.L_52:
        /*013c*/ 	.word	index@(_Z36MechanicalObjectCudaVec3f_vOp_kernelP6float3PKS_S2_f)
        /*0140*/ 	.word	0x00000012


	//----- nvinfo : EIATTR_FRAME_SIZE
	.align		4
.L_53:
        /*0144*/ 	.byte	0x04, 0x11
        /*0146*/ 	.short	(.L_55 - .L_54)
	.align		4
.L_54:
        /*0148*/ 	.word	index@(_Z36MechanicalObjectCudaVec3f_vOp_kernelP6float3PKS_S2_f)
        /*014c*/ 	.word	0x00000000


	//----- nvinfo : EIATTR_REGCOUNT
	.align		4
.L_55:
        /*0150*/ 	.byte	0x04, 0x2f
        /*0152*/ 	.short	(.L_57 - .L_56)
	.align		4
.L_56:
        /*0154*/ 	.word	index@(_Z37MechanicalObjectCudaVec1f_vDot_kernelPfPKfS1_ii)
        /*0158*/ 	.word	0x0000000e


	//----- nvinfo : EIATTR_FRAME_SIZE
	.align		4
.L_57:
        /*015c*/ 	.byte	0x04, 0x11
        /*015e*/ 	.short	(.L_59 - .L_58)
	.align		4
.L_58:
        /*0160*/ 	.word	index@(_Z37MechanicalObjectCudaVec1f_vDot_kernelPfPKfS1_ii)
        /*0164*/ 	.word	0x00000000


	//----- nvinfo : EIATTR_REGCOUNT
	.align		4
.L_59:
        /*0168*/ 	.byte	0x04, 0x2f
        /*016a*/ 	.short	(.L_61 - .L_60)
	.align		4
.L_60:
        /*016c*/ 	.word	index@(_Z37MechanicalObjectCudaVec3f_vDot_kernelPfPKfS1_ii)
        /*0170*/ 	.word	0x00000014


	//----- nvinfo : EIATTR_FRAME_SIZE
	.align		4
.L_61:
        /*0174*/ 	.byte	0x04, 0x11
        /*0176*/ 	.short	(.L_63 - .L_62)
	.align		4
.L_62:
        /*0178*/ 	.word	index@(_Z37MechanicalObjectCudaVec3f_vDot_kernelPfPKfS1_ii)
        /*017c*/ 	.word	0x00000000


	//----- nvinfo : EIATTR_MIN_STACK_SIZE
	.align		4
.L_63:
        /*0180*/ 	.byte	0x04, 0x12
        /*0182*/ 	.short	(.L_65 - .L_64)
	.align		4
.L_64:
        /*0184*/ 	.word	index@(_Z37MechanicalObjectCudaVec3f_vDot_kernelPfPKfS1_ii)
        /*0188*/ 	.word	0x00000000


	//----- nvinfo : EIATTR_MIN_STACK_SIZE
	.align		4
.L_65:
        /*018c*/ 	.byte	0x04, 0x12
        /*018e*/ 	.short	(.L_67 - .L_66)
	.align		4
.L_66:
        /*0190*/ 	.word	index@(_Z37MechanicalObjectCudaVec1f_vDot_kernelPfPKfS1_ii)
        /*0194*/ 	.word	0x00000000


	//----- nvinfo : EIATTR_MIN_STACK_SIZE
	.align		4
.L_67:
        /*0198*/ 	.byte	0x04, 0x12
        /*019a*/ 	.short	(.L_69 - .L_68)
	.align		4
.L_68:
        /*019c*/ 	.word	index@(_Z36MechanicalObjectCudaVec3f_vOp_kernelP6float3PKS_S2_f)
        /*01a0*/ 	.word	0x00000000


	//----- nvinfo : EIATTR_MIN_STACK_SIZE
	.align		4
.L_69:
        /*01a4*/ 	.byte	0x04, 0x12
        /*01a6*/ 	.short	(.L_71 - .L_70)
	.align		4
.L_70:
        /*01a8*/ 	.word	index@(_Z36MechanicalObjectCudaVec1f_vOp_kernelPfPKfS1_f)
        /*01ac*/ 	.word	0x00000000


	//----- nvinfo : EIATTR_MIN_STACK_SIZE
	.align		4
.L_71:
        /*01b0*/ 	.byte	0x04, 0x12
        /*01b2*/ 	.short	(.L_73 - .L_72)
	.align		4
.L_72:
        /*01b4*/ 	.word	index@(_Z37MechanicalObjectCudaVec3f_vAdd_kernelP6float3PKS_S2_)
        /*01b8*/ 	.word	0x00000000


	//----- nvinfo : EIATTR_MIN_STACK_SIZE
	.align		4
.L_73:
        /*01bc*/ 	.byte	0x04, 0x12
        /*01be*/ 	.short	(.L_75 - .L_74)
	.align		4
.L_74:
        /*01c0*/ 	.word	index@(_Z37MechanicalObjectCudaVec1f_vAdd_kernelPfPKfS1_)
        /*01c4*/ 	.word	0x00000000


	//----- nvinfo : EIATTR_MIN_STACK_SIZE
	.align		4
.L_75:
        /*01c8*/ 	.byte	0x04, 0x12
        /*01ca*/ 	.short	(.L_77 - .L_76)
	.align		4
.L_76:
        /*01cc*/ 	.word	index@(_Z39MechanicalObjectCudaVec3f_vPEqBF_kernelP6float3PKS_f)
        /*01d0*/ 	.word	0x00000000


	//----- nvinfo : EIATTR_MIN_STACK_SIZE
	.align		4
.L_77:
        /*01d4*/ 	.byte	0x04, 0x12
        /*01d6*/ 	.short	(.L_79 - .L_78)
	.align		4
.L_78:
        /*01d8*/ 	.word	index@(_Z39MechanicalObjectCudaVec1f_vPEqBF_kernelPfPKff)
        /*01dc*/ 	.word	0x00000000


	//----- nvinfo : EIATTR_MIN_STACK_SIZE
	.align		4
.L_79:
        /*01e0*/ 	.byte	0x04, 0x12
        /*01e2*/ 	.short	(.L_81 - .L_80)
	.align		4
.L_80:
        /*01e4*/ 	.word	index@(_Z37MechanicalObjectCudaVec3f_vPEq_kernelP6float3PKS_)
        /*01e8*/ 	.word	0x00000000


	//----- nvinfo : EIATTR_MIN_STACK_SIZE
	.align		4
.L_81:
        /*01ec*/ 	.byte	0x04, 0x12
        /*01ee*/ 	.short	(.L_83 - .L_82)
	.align		4
.L_82:
        /*01f0*/ 	.word	index@(_Z37MechanicalObjectCudaVec1f_vPEq_kernelPfPKf)
        /*01f4*/ 	.word	0x00000000


	//----- nvinfo : EIATTR_MIN_STACK_SIZE
	.align		4
.L_83:
        /*01f8*/ 	.byte	0x04, 0x12
        /*01fa*/ 	.short	(.L_85 - .L_84)
	.align		4
.L_84:
        /*01fc*/ 	.word	index@(_Z38MechanicalObjectCudaVec3f_vEqBF_kernelP6float3PKS_f)
        /*0200*/ 	.word	0x00000000


	//----- nvinfo : EIATTR_MIN_STACK_SIZE
	.align		4
.L_85:
        /*0204*/ 	.byte	0x04, 0x12
        /*0206*/ 	.short	(.L_87 - .L_86)
	.align		4
.L_86:
        /*0208*/ 	.word	index@(_Z38MechanicalObjectCudaVec1f_vEqBF_kernelPfPKff)
        /*020c*/ 	.word	0x00000000


	//----- nvinfo : EIATTR_MIN_STACK_SIZE
	.align		4
.L_87:
        /*0210*/ 	.byte	0x04, 0x12
        /*0212*/ 	.short	(.L_89 - .L_88)
	.align		4
.L_88:
        /*0214*/ 	.word	index@(_Z37MechanicalObjectCudaVec3f_vMEq_kernelP6float3f)
        /*0218*/ 	.word	0x00000000


	//----- nvinfo : EIATTR_MIN_STACK_SIZE
	.align		4
.L_89:
        /*021c*/ 	.byte	0x04, 0x12
        /*021e*/ 	.short	(.L_91 - .L_90)
	.align		4
.L_90:
        /*0220*/ 	.word	index@(_Z37MechanicalObjectCudaVec1f_vMEq_kernelPff)
        /*0224*/ 	.word	0x00000000


	//----- nvinfo : EIATTR_MIN_STACK_SIZE
	.align		4
.L_91:
        /*0228*/ 	.byte	0x04, 0x12
        /*022a*/ 	.short	(.L_93 - .L_92)
	.align		4
.L_92:
        /*022c*/ 	.word	index@(_Z39MechanicalObjectCudaVec3f_vClear_kernelP6float3)
        /*0230*/ 	.word	0x00000000


	//----- nvinfo : EIATTR_MIN_STACK_SIZE
	.align		4
.L_93:
        /*0234*/ 	.byte	0x04, 0x12
        /*0236*/ 	.short	(.L_95 - .L_94)
	.align		4
.L_94:
        /*0238*/ 	.word	index@(_Z39MechanicalObjectCudaVec1f_vClear_kernelPf)
        /*023c*/ 	.word	0x00000000
.L_95:


//--------------------- .nv.compat                --------------------------
	.section	.nv.compat,"",@"SHT_CUDA_COMPAT_INFO"
	.align	4
        /*0000*/ 	.byte	0x02, 0x09, 0x00, 0x00, 0x02, 0x02, 0x01, 0x00, 0x02, 0x05, 0x05, 0x00, 0x03, 0x07, 0x01, 0x01
        /*0010*/ 	.byte	0x02, 0x03, 0x00, 0x00, 0x02, 0x06, 0x01, 0x00, 0x04, 0x0b, 0x08, 0x00, 0x09, 0x00, 0x00, 0x00
        /*0020*/ 	.byte	0x00, 0x00, 0x00, 0x00


//--------------------- .nv.info._Z37MechanicalObjectCudaVec3f_vDot_kernelPfPKfS1_ii --------------------------
	.section	.nv.info._Z37MechanicalObjectCudaVec3f_vDot_kernelPfPKfS1_ii,"",@"SHT_CUDA_INFO"
	.sectionflags	@""
	.align	4


	//----- nvinfo : EIATTR_CUDA_API_VERSION
	.align		4
        /*0000*/ 	.byte	0x04, 0x37
        /*0002*/ 	.short	(.L_97 - .L_96)
.L_96:
        /*0004*/ 	.word	0x00000082


	//----- nvinfo : EIATTR_KPARAM_INFO
	.align		4
.L_97:
        /*0008*/ 	.byte	0x04, 0x17
        /*000a*/ 	.short	(.L_99 - .L_98)
.L_98:
        /*000c*/ 	.word	0x00000000
        /*0010*/ 	.short	0x0004
        /*0012*/ 	.short	0x001c
        /*0014*/ 	.byte	0x00, 0xf0, 0x11, 0x00


	//----- nvinfo : EIATTR_KPARAM_INFO
	.align		4
.L_99:
        /*0018*/ 	.byte	0x04, 0x17
        /*001a*/ 	.short	(.L_101 - .L_100)
.L_100:
        /*001c*/ 	.word	0x00000000
        /*0020*/ 	.short	0x0003
        /*0022*/ 	.short	0x0018
        /*0024*/ 	.byte	0x00, 0xf0, 0x11, 0x00


	//----- nvinfo : EIATTR_KPARAM_INFO
	.align		4
.L_101:
        /*0028*/ 	.byte	0x04, 0x17
        /*002a*/ 	.short	(.L_103 - .L_102)
.L_102:
        /*002c*/ 	.word	0x00000000
        /*0030*/ 	.short	0x0002
        /*0032*/ 	.short	0x0010
        /*0034*/ 	.byte	0x00, 0xf5, 0x21, 0x00


	//----- nvinfo : EIATTR_KPARAM_INFO
	.align		4
.L_103:
        /*0038*/ 	.byte	0x04, 0x17
        /*003a*/ 	.short	(.L_105 - .L_104)
.L_104:
        /*003c*/ 	.word	0x00000000
        /*0040*/ 	.short	0x0001
        /*0042*/ 	.short	0x0008
        /*0044*/ 	.byte	0x00, 0xf5, 0x21, 0x00


	//----- nvinfo : EIATTR_KPARAM_INFO
	.align		4
.L_105:
        /*0048*/ 	.byte	0x04, 0x17
        /*004a*/ 	.short	(.L_107 - .L_106)
.L_106:
        /*004c*/ 	.word	0x00000000
        /*0050*/ 	.short	0x0000
        /*0052*/ 	.short	0x0000
        /*0054*/ 	.byte	0x00, 0xf5, 0x21, 0x00


	//----- nvinfo : EIATTR_SPARSE_MMA_MASK
	.align		4
.L_107:
        /*0058*/ 	.byte	0x03, 0x50
        /*005a*/ 	.short	0x0000


	//----- nvinfo : EIATTR_MAXREG_COUNT
	.align		4
        /*005c*/ 	.byte	0x03, 0x1b
        /*005e*/ 	.short	0x00ff


	//----- nvinfo : EIATTR_NUM_BARRIERS
	.align		4
        /*0060*/ 	.byte	0x02, 0x4c
        /*0062*/ 	.byte	0x01
	.zero		1


	//----- nvinfo : EIATTR_MERCURY_ISA_VERSION
	.align		4
        /*0064*/ 	.byte	0x03, 0x5f
        /*0066*/ 	.short	0x0101


	//----- nvinfo : EIATTR_VRC_CTA_INIT_COUNT
	.align		4
        /*0068*/ 	.byte	0x02, 0x4a
	.zero		1
	.zero		1


	//----- nvinfo : EIATTR_EXIT_INSTR_OFFSETS
	.align		4
        /*006c*/ 	.byte	0x04, 0x1c
        /*006e*/ 	.short	(.L_109 - .L_108)


	//   ....[0]....
.L_108:
        /*0070*/ 	.word	0x00000370


	//   ....[1]....
        /*0074*/ 	.word	0x000003b0


	//----- nvinfo : EIATTR_CBANK_PARAM_SIZE
	.align		4
.L_109:
        /*0078*/ 	.byte	0x03, 0x19
        /*007a*/ 	.short	0x0020


	//----- nvinfo : EIATTR_PARAM_CBANK
	.align		4
        /*007c*/ 	.byte	0x04, 0x0a
        /*007e*/ 	.short	(.L_111 - .L_110)
	.align		4
.L_110:
        /*0080*/ 	.word	index@(.nv.constant0._Z37MechanicalObjectCudaVec3f_vDot_kernelPfPKfS1_ii)
        /*0084*/ 	.short	0x0380
        /*0086*/ 	.short	0x0020


	//----- nvinfo : EIATTR_SW_WAR
	.align		4
.L_111:
        /*0088*/ 	.byte	0x04, 0x36
        /*008a*/ 	.short	(.L_113 - .L_112)
.L_112:
        /*008c*/ 	.word	0x00000008
.L_113:


//--------------------- .nv.info._Z37MechanicalObjectCudaVec1f_vDot_kernelPfPKfS1_ii --------------------------
	.section	.nv.info._Z37MechanicalObjectCudaVec1f_vDot_kernelPfPKfS1_ii,"",@"SHT_CUDA_INFO"
	.sectionflags	@""
	.align	4


	//----- nvinfo : EIATTR_CUDA_API_VERSION
	.align		4
        /*0000*/ 	.byte	0x04, 0x37
        /*0002*/ 	.short	(.L_115 - .L_114)
.L_114:
        /*0004*/ 	.word	0x00000082


	//----- nvinfo : EIATTR_KPARAM_INFO
	.align		4
.L_115:
        /*0008*/ 	.byte	0x04, 0x17
        /*000a*/ 	.short	(.L_117 - .L_116)
.L_116:
        /*000c*/ 	.word	0x00000000
        /*0010*/ 	.short	0x0004
        /*0012*/ 	.short	0x001c
        /*0014*/ 	.byte	0x00, 0xf0, 0x11, 0x00


	//----- nvinfo : EIATTR_KPARAM_INFO
	.align		4
.L_117:
        /*0018*/ 	.byte	0x04, 0x17
        /*001a*/ 	.short	(.L_119 - .L_118)
.L_118:
        /*001c*/ 	.word	0x00000000
        /*0020*/ 	.short	0x0003
        /*0022*/ 	.short	0x0018
        /*0024*/ 	.byte	0x00, 0xf0, 0x11, 0x00


	//----- nvinfo : EIATTR_KPARAM_INFO
	.align		4
.L_119:
        /*0028*/ 	.byte	0x04, 0x17
        /*002a*/ 	.short	(.L_121 - .L_120)
.L_120:
        /*002c*/ 	.word	0x00000000
        /*0030*/ 	.short	0x0002
        /*0032*/ 	.short	0x0010
        /*0034*/ 	.byte	0x00, 0xf5, 0x21, 0x00


	//----- nvinfo : EIATTR_KPARAM_INFO
	.align		4
.L_121:
        /*0038*/ 	.byte	0x04, 0x17
        /*003a*/ 	.short	(.L_123 - .L_122)
.L_122:
        /*003c*/ 	.word	0x00000000
        /*0040*/ 	.short	0x0001
        /*0042*/ 	.short	0x0008
        /*0044*/ 	.byte	0x00, 0xf5, 0x21, 0x00


	//----- nvinfo : EIATTR_KPARAM_INFO
	.align		4
.L_123:
        /*0048*/ 	.byte	0x04, 0x17
        /*004a*/ 	.short	(.L_125 - .L_124)
.L_124:
        /*004c*/ 	.word	0x00000000
        /*0050*/ 	.short	0x0000
        /*0052*/ 	.short	0x0000
        /*0054*/ 	.byte	0x00, 0xf5, 0x21, 0x00


	//----- nvinfo : EIATTR_SPARSE_MMA_MASK
	.align		4
.L_125:
        /*0058*/ 	.byte	0x03, 0x50
        /*005a*/ 	.short	0x0000


	//----- nvinfo : EIATTR_MAXREG_COUNT
	.align		4
        /*005c*/ 	.byte	0x03, 0x1b
        /*005e*/ 	.short	0x00ff


	//----- nvinfo : EIATTR_NUM_BARRIERS
	.align		4
        /*0060*/ 	.byte	0x02, 0x4c
        /*0062*/ 	.byte	0x01
	.zero		1


	//----- nvinfo : EIATTR_MERCURY_ISA_VERSION
	.align		4
        /*0064*/ 	.byte	0x03, 0x5f
        /*0066*/ 	.short	0x0101


	//----- nvinfo : EIATTR_VRC_CTA_INIT_COUNT
	.align		4
        /*0068*/ 	.byte	0x02, 0x4a
	.zero		1
	.zero		1


	//----- nvinfo : EIATTR_EXIT_INSTR_OFFSETS
	.align		4
        /*006c*/ 	.byte	0x04, 0x1c
        /*006e*/ 	.short	(.L_127 - .L_126)


	//   ....[0]....
.L_126:
        /*0070*/ 	.word	0x00000280


	//   ....[1]....
        /*0074*/ 	.word	0x000002c0


	//----- nvinfo : EIATTR_CBANK_PARAM_SIZE
	.align		4
.L_127:
        /*0078*/ 	.byte	0x03, 0x19
        /*007a*/ 	.short	0x0020


	//----- nvinfo : EIATTR_PARAM_CBANK
	.align		4
        /*007c*/ 	.byte	0x04, 0x0a
        /*007e*/ 	.short	(.L_129 - .L_128)
	.align		4
.L_128:
        /*0080*/ 	.word	index@(.nv.constant0._Z37MechanicalObjectCudaVec1f_vDot_kernelPfPKfS1_ii)
        /*0084*/ 	.short	0x0380
        /*0086*/ 	.short	0x0020


	//----- nvinfo : EIATTR_SW_WAR
	.align		4
.L_129:
        /*0088*/ 	.byte	0x04, 0x36
        /*008a*/ 	.short	(.L_131 - .L_130)
.L_130:
        /*008c*/ 	.word	0x00000008
.L_131:


//--------------------- .nv.info._Z36MechanicalObjectCudaVec3f_vOp_kernelP6float3PKS_S2_f --------------------------
	.section	.nv.info._Z36MechanicalObjectCudaVec3f_vOp_kernelP6float3PKS_S2_f,"",@"SHT_CUDA_INFO"
	.sectionflags	@""
	.align	4


	//----- nvinfo : EIATTR_CUDA_API_VERSION
	.align		4
        /*0000*/ 	.byte	0x04, 0x37
        /*0002*/ 	.short	(.L_133 - .L_132)
.L_132:
        /*0004*/ 	.word	0x00000082


	//----- nvinfo : EIATTR_KPARAM_INFO
	.align		4
.L_133:
        /*0008*/ 	.byte	0x04, 0x17
        /*000a*/ 	.short	(.L_135 - .L_134)
.L_134:
        /*000c*/ 	.word	0x00000000
        /*0010*/ 	.short	0x0003
        /*0012*/ 	.short	0x0018
        /*0014*/ 	.byte	0x00, 0xf0, 0x11, 0x00


	//----- nvinfo : EIATTR_KPARAM_INFO
	.align		4
.L_135:
        /*0018*/ 	.byte	0x04, 0x17
        /*001a*/ 	.short	(.L_137 - .L_136)
.L_136:
        /*001c*/ 	.word	0x00000000
        /*0020*/ 	.short	0x0002
        /*0022*/ 	.short	0x0010
        /*0024*/ 	.byte	0x00, 0xf5, 0x21, 0x00


	//----- nvinfo : EIATTR_KPARAM_INFO
	.align		4
.L_137:
        /*0028*/ 	.byte	0x04, 0x17
        /*002a*/ 	.short	(.L_139 - .L_138)
.L_138:
        /*002c*/ 	.word	0x00000000
        /*0030*/ 	.short	0x0001
        /*0032*/ 	.short	0x0008
        /*0034*/ 	.byte	0x00, 0xf5, 0x21, 0x00


	//----- nvinfo : EIATTR_KPARAM_INFO
	.align		4
.L_139:
        /*0038*/ 	.byte	0x04, 0x17
        /*003a*/ 	.short	(.L_141 - .L_140)
.L_140:
        /*003c*/ 	.word	0x00000000
        /*0040*/ 	.short	0x0000
        /*0042*/ 	.short	0x0000
        /*0044*/ 	.byte	0x00, 0xf5, 0x21, 0x00


	//----- nvinfo : EIATTR_SPARSE_MMA_MASK
	.align		4
.L_141:
        /*0048*/ 	.byte	0x03, 0x50
        /*004a*/ 	.short	0x0000


	//----- nvinfo : EIATTR_MAXREG_COUNT
	.align		4
        /*004c*/ 	.byte	0x03, 0x1b
        /*004e*/ 	.short	0x00ff


	//----- nvinfo : EIATTR_MERCURY_ISA_VERSION
	.align		4
        /*0050*/ 	.byte	0x03, 0x5f
        /*0052*/ 	.short	0x0101


	//----- nvinfo : EIATTR_VRC_CTA_INIT_COUNT
	.align		4
        /*0054*/ 	.byte	0x02, 0x4a
	.zero		1
	.zero		1


	//----- nvinfo : EIATTR_EXIT_INSTR_OFFSETS
	.align		4
        /*0058*/ 	.byte	0x04, 0x1c
        /*005a*/ 	.short	(.L_143 - .L_142)


	//   ....[0]....
.L_142:
        /*005c*/ 	.word	0x00000190


	//----- nvinfo : EIATTR_CBANK_PARAM_SIZE
	.align		4
.L_143:
        /*0060*/ 	.byte	0x03, 0x19
        /*0062*/ 	.short	0x001c


	//----- nvinfo : EIATTR_PARAM_CBANK
	.align		4
        /*0064*/ 	.byte	0x04, 0x0a
        /*0066*/ 	.short	(.L_145 - .L_144)
	.align		4
.L_144:
        /*0068*/ 	.word	index@(.nv.constant0._Z36MechanicalObjectCudaVec3f_vOp_kernelP6float3PKS_S2_f)
        /*006c*/ 	.short	0x0380
        /*006e*/ 	.short	0x001c


	//----- nvinfo : EIATTR_SW_WAR
	.align		4
.L_145:
        /*0070*/ 	.byte	0x04, 0x36
        /*0072*/ 	.short	(.L_147 - .L_146)
.L_146:
        /*0074*/ 	.word	0x00000008
.L_147:


//--------------------- .nv.info._Z36MechanicalObjectCudaVec1f_vOp_kernelPfPKfS1_f --------------------------
	.section	.nv.info._Z36MechanicalObjectCudaVec1f_vOp_kernelPfPKfS1_f,"",@"SHT_CUDA_INFO"
	.sectionflags	@""
	.align	4


	//----- nvinfo : EIATTR_CUDA_API_VERSION
	.align		4
        /*0000*/ 	.byte	0x04, 0x37
        /*0002*/ 	.short	(.L_149 - .L_148)
.L_148:
        /*0004*/ 	.word	0x00000082


	//----- nvinfo : EIATTR_KPARAM_INFO
	.align		4
.L_149:
        /*0008*/ 	.byte	0x04, 0x17
        /*000a*/ 	.short	(.L_151 - .L_150)
.L_150:
        /*000c*/ 	.word	0x00000000
        /*0010*/ 	.short	0x0003
        /*0012*/ 	.short	0x0018
        /*0014*/ 	.byte	0x00, 0xf0, 0x11, 0x00


	//----- nvinfo : EIATTR_KPARAM_INFO
	.align		4
.L_151:
        /*0018*/ 	.byte	0x04, 0x17
        /*001a*/ 	.short	(.L_153 - .L_152)
.L_152:
        /*001c*/ 	.word	0x00000000
        /*0020*/ 	.short	0x0002
        /*0022*/ 	.short	0x0010
        /*0024*/ 	.byte	0x00, 0xf5, 0x21, 0x00


	//----- nvinfo : EIATTR_KPARAM_INFO
	.align		4
.L_153:
        /*0028*/ 	.byte	0x04, 0x17
        /*002a*/ 	.short	(.L_155 - .L_154)
.L_154:
        /*002c*/ 	.word	0x00000000
        /*0030*/ 	.short	0x0001
        /*0032*/ 	.short	0x0008
        /*0034*/ 	.byte	0x00, 0xf5, 0x21, 0x00


	//----- nvinfo : EIATTR_KPARAM_INFO
	.align		4
.L_155:
        /*0038*/ 	.byte	0x04, 0x17
        /*003a*/ 	.short	(.L_157 - .L_156)
.L_156:
        /*003c*/ 	.word	0x00000000
        /*0040*/ 	.short	0x0000
        /*0042*/ 	.short	0x0000
        /*0044*/ 	.byte	0x00, 0xf5, 0x21, 0x00


	//----- nvinfo : EIATTR_SPARSE_MMA_MASK
	.align		4
.L_157:
        /*0048*/ 	.byte	0x03, 0x50
        /*004a*/ 	.short	0x0000


	//----- nvinfo : EIATTR_MAXREG_COUNT
	.align		4
        /*004c*/ 	.byte	0x03, 0x1b
        /*004e*/ 	.short	0x00ff


	//----- nvinfo : EIATTR_MERCURY_ISA_VERSION
	.align		4
        /*0050*/ 	.byte	0x03, 0x5f
        /*0052*/ 	.short	0x0101


	//----- nvinfo : EIATTR_VRC_CTA_INIT_COUNT
	.align		4
        /*0054*/ 	.byte	0x02, 0x4a
	.zero		1
	.zero		1


	//----- nvinfo : EIATTR_EXIT_INSTR_OFFSETS
	.align		4
        /*0058*/ 	.byte	0x04, 0x1c
        /*005a*/ 	.short	(.L_159 - .L_158)


	//   ....[0]....
.L_158:
        /*005c*/ 	.word	0x00000110


	//----- nvinfo : EIATTR_CBANK_PARAM_SIZE
	.align		4
.L_159:
        /*0060*/ 	.byte	0x03, 0x19
        /*0062*/ 	.short	0x001c


	//----- nvinfo : EIATTR_PARAM_CBANK
	.align		4
        /*0064*/ 	.byte	0x04, 0x0a
        /*0066*/ 	.short	(.L_161 - .L_160)
	.align		4
.L_160:
        /*0068*/ 	.word	index@(.nv.constant0._Z36MechanicalObjectCudaVec1f_vOp_kernelPfPKfS1_f)
        /*006c*/ 	.short	0x0380
        /*006e*/ 	.short	0x001c


	//----- nvinfo : EIATTR_SW_WAR
	.align		4
.L_161:
        /*0070*/ 	.byte	0x04, 0x36
        /*0072*/ 	.short	(.L_163 - .L_162)
.L_162:
        /*0074*/ 	.word	0x00000008
.L_163:


//--------------------- .nv.info._Z37MechanicalObjectCudaVec3f_vAdd_kernelP6float3PKS_S2_ --------------------------
	.section	.nv.info._Z37MechanicalObjectCudaVec3f_vAdd_kernelP6float3PKS_S2_,"",@"SHT_CUDA_INFO"
	.sectionflags	@""
	.align	4


	//----- nvinfo : EIATTR_CUDA_API_VERSION
	.align		4
        /*0000*/ 	.byte	0x04, 0x37
        /*0002*/ 	.short	(.L_165 - .L_164)
.L_164:
        /*0004*/ 	.word	0x00000082


	//----- nvinfo : EIATTR_KPARAM_INFO
	.align		4
.L_165:
        /*0008*/ 	.byte	0x04, 0x17
        /*000a*/ 	.short	(.L_167 - .L_166)
.L_166:
        /*000c*/ 	.word	0x00000000
        /*0010*/ 	.short	0x0002
        /*0012*/ 	.short	0x0010
        /*0014*/ 	.byte	0x00, 0xf5, 0x21, 0x00


	//----- nvinfo : EIATTR_KPARAM_INFO
	.align		4
.L_167:
        /*0018*/ 	.byte	0x04, 0x17
        /*001a*/ 	.short	(.L_169 - .L_168)
.L_168:
        /*001c*/ 	.word	0x00000000
        /*0020*/ 	.short	0x0001
        /*0022*/ 	.short	0x0008
        /*0024*/ 	.byte	0x00, 0xf5, 0x21, 0x00


	//----- nvinfo : EIATTR_KPARAM_INFO
	.align		4
.L_169:
        /*0028*/ 	.byte	0x04, 0x17
        /*002a*/ 	.short	(.L_171 - .L_170)
.L_170:
        /*002c*/ 	.word	0x00000000
        /*0030*/ 	.short	0x0000
        /*0032*/ 	.short	0x0000
        /*0034*/ 	.byte	0x00, 0xf5, 0x21, 0x00


	//----- nvinfo : EIATTR_SPARSE_MMA_MASK
	.align		4
.L_171:
        /*0038*/ 	.byte	0x03, 0x50
        /*003a*/ 	.short	0x0000


	//----- nvinfo : EIATTR_MAXREG_COUNT
	.align		4
        /*003c*/ 	.byte	0x03, 0x1b
        /*003e*/ 	.short	0x00ff


	//----- nvinfo : EIATTR_MERCURY_ISA_VERSION
	.align		4
        /*0040*/ 	.byte	0x03, 0x5f
        /*0042*/ 	.short	0x0101


	//----- nvinfo : EIATTR_VRC_CTA_INIT_COUNT
	.align		4
        /*0044*/ 	.byte	0x02, 0x4a
	.zero		1
	.zero		1


	//----- nvinfo : EIATTR_EXIT_INSTR_OFFSETS
	.align		4
        /*0048*/ 	.byte	0x04, 0x1c
        /*004a*/ 	.short	(.L_173 - .L_172)


	//   ....[0]....
.L_172:
        /*004c*/ 	.word	0x00000180


	//----- nvinfo : EIATTR_CBANK_PARAM_SIZE
	.align		4
.L_173:
        /*0050*/ 	.byte	0x03, 0x19
        /*0052*/ 	.short	0x0018


	//----- nvinfo : EIATTR_PARAM_CBANK
	.align		4
        /*0054*/ 	.byte	0x04, 0x0a
        /*0056*/ 	.short	(.L_175 - .L_174)
	.align		4
.L_174:
        /*0058*/ 	.word	index@(.nv.constant0._Z37MechanicalObjectCudaVec3f_vAdd_kernelP6float3PKS_S2_)
        /*005c*/ 	.short	0x0380
        /*005e*/ 	.short	0x0018


	//----- nvinfo : EIATTR_SW_WAR
	.align		4
.L_175:
        /*0060*/ 	.byte	0x04, 0x36
        /*0062*/ 	.short	(.L_177 - .L_176)
.L_176:
        /*0064*/ 	.word	0x00000008
.L_177:


//--------------------- .nv.info._Z37MechanicalObjectCudaVec1f_vAdd_kernelPfPKfS1_ --------------------------
	.section	.nv.info._Z37MechanicalObjectCudaVec1f_vAdd_kernelPfPKfS1_,"",@"SHT_CUDA_INFO"
	.sectionflags	@""
	.align	4


	//----- nvinfo : EIATTR_CUDA_API_VERSION
	.align		4
        /*0000*/ 	.byte	0x04, 0x37
        /*0002*/ 	.short	(.L_179 - .L_178)
.L_178:
        /*0004*/ 	.word	0x00000082


	//----- nvinfo : EIATTR_KPARAM_INFO
	.align		4
.L_179:
        /*0008*/ 	.byte	0x04, 0x17
        /*000a*/ 	.short	(.L_181 - .L_180)
.L_180:
        /*000c*/ 	.word	0x00000000
        /*0010*/ 	.short	0x0002
        /*0012*/ 	.short	0x0010
        /*0014*/ 	.byte	0x00, 0xf5, 0x21, 0x00


	//----- nvinfo : EIATTR_KPARAM_INFO
	.align		4
.L_181:
        /*0018*/ 	.byte	0x04, 0x17
        /*001a*/ 	.short	(.L_183 - .L_182)
.L_182:
        /*001c*/ 	.word	0x00000000
        /*0020*/ 	.short	0x0001
        /*0022*/ 	.short	0x0008
        /*0024*/ 	.byte	0x00, 0xf5, 0x21, 0x00


	//----- nvinfo : EIATTR_KPARAM_INFO
	.align		4
.L_183:
        /*0028*/ 	.byte	0x04, 0x17
        /*002a*/ 	.short	(.L_185 - .L_184)
.L_184:
        /*002c*/ 	.word	0x00000000
        /*0030*/ 	.short	0x0000
        /*0032*/ 	.short	0x0000
        /*0034*/ 	.byte	0x00, 0xf5, 0x21, 0x00


	//----- nvinfo : EIATTR_SPARSE_MMA_MASK
	.align		4
.L_185:
        /*0038*/ 	.byte	0x03, 0x50
        /*003a*/ 	.short	0x0000


	//----- nvinfo : EIATTR_MAXREG_COUNT
	.align		4
        /*003c*/ 	.byte	0x03, 0x1b
        /*003e*/ 	.short	0x00ff


	//----- nvinfo : EIATTR_MERCURY_ISA_VERSION
	.align		4
        /*0040*/ 	.byte	0x03, 0x5f
        /*0042*/ 	.short	0x0101


	//----- nvinfo : EIATTR_VRC_CTA_INIT_COUNT
	.align		4
        /*0044*/ 	.byte	0x02, 0x4a
	.zero		1
	.zero		1


	//----- nvinfo : EIATTR_EXIT_INSTR_OFFSETS
	.align		4
        /*0048*/ 	.byte	0x04, 0x1c
        /*004a*/ 	.short	(.L_187 - .L_186)


	//   ....[0]....
.L_186:
        /*004c*/ 	.word	0x00000100


	//----- nvinfo : EIATTR_CBANK_PARAM_SIZE
	.align		4
.L_187:
        /*0050*/ 	.byte	0x03, 0x19
        /*0052*/ 	.short	0x0018


	//----- nvinfo : EIATTR_PARAM_CBANK
	.align		4
        /*0054*/ 	.byte	0x04, 0x0a
        /*0056*/ 	.short	(.L_189 - .L_188)
	.align		4
.L_188:
        /*0058*/ 	.word	index@(.nv.constant0._Z37MechanicalObjectCudaVec1f_vAdd_kernelPfPKfS1_)
        /*005c*/ 	.short	0x0380
        /*005e*/ 	.short	0x0018


	//----- nvinfo : EIATTR_SW_WAR
	.align		4
.L_189:
        /*0060*/ 	.byte	0x04, 0x36
        /*0062*/ 	.short	(.L_191 - .L_190)
.L_190:
        /*0064*/ 	.word	0x00000008
.L_191:


//--------------------- .nv.info._Z39MechanicalObjectCudaVec3f_vPEqBF_kernelP6float3PKS_f --------------------------
	.section	.nv.info._Z39MechanicalObjectCudaVec3f_vPEqBF_kernelP6float3PKS_f,"",@"SHT_CUDA_INFO"
	.sectionflags	@""
	.align	4


	//----- nvinfo : EIATTR_CUDA_API_VERSION
	.align		4
        /*0000*/ 	.byte	0x04, 0x37
        /*0002*/ 	.short	(.L_193 - .L_192)
.L_192:
        /*0004*/ 	.word	0x00000082


	//----- nvinfo : EIATTR_KPARAM_INFO
	.align		4
.L_193:
        /*0008*/ 	.byte	0x04, 0x17
        /*000a*/ 	.short	(.L_195 - .L_194)
.L_194:
        /*000c*/ 	.word	0x00000000
        /*0010*/ 	.short	0x0002
        /*0012*/ 	.short	0x0010
        /*0014*/ 	.byte	0x00, 0xf0, 0x11, 0x00


	//----- nvinfo : EIATTR_KPARAM_INFO
	.align		4
.L_195:
        /*0018*/ 	.byte	0x04, 0x17
        /*001a*/ 	.short	(.L_197 - .L_196)
.L_196:
        /*001c*/ 	.word	0x00000000
        /*0020*/ 	.short	0x0001
        /*0022*/ 	.short	0x0008
        /*0024*/ 	.byte	0x00, 0xf5, 0x21, 0x00


	//----- nvinfo : EIATTR_KPARAM_INFO
	.align		4
.L_197:
        /*0028*/ 	.byte	0x04, 0x17
        /*002a*/ 	.short	(.L_199 - .L_198)
.L_198:
        /*002c*/ 	.word	0x00000000
        /*0030*/ 	.short	0x0000
        /*0032*/ 	.short	0x0000
        /*0034*/ 	.byte	0x00, 0xf5, 0x21, 0x00


	//----- nvinfo : EIATTR_SPARSE_MMA_MASK
	.align		4
.L_199:
        /*0038*/ 	.byte	0x03, 0x50
        /*003a*/ 	.short	0x0000


	//----- nvinfo : EIATTR_MAXREG_COUNT
	.align		4
        /*003c*/ 	.byte	0x03, 0x1b
        /*003e*/ 	.short	0x00ff


	//----- nvinfo : EIATTR_MERCURY_ISA_VERSION
	.align		4
        /*0040*/ 	.byte	0x03, 0x5f
        /*0042*/ 	.short	0x0101


	//----- nvinfo : EIATTR_VRC_CTA_INIT_COUNT
	.align		4
        /*0044*/ 	.byte	0x02, 0x4a
	.zero		1
	.zero		1


	//----- nvinfo : EIATTR_EXIT_INSTR_OFFSETS
	.align		4
        /*0048*/ 	.byte	0x04, 0x1c
        /*004a*/ 	.short	(.L_201 - .L_200)


	//   ....[0]....
.L_200:
        /*004c*/ 	.word	0x00000170


	//----- nvinfo : EIATTR_CBANK_PARAM_SIZE
	.align		4
.L_201:
        /*0050*/ 	.byte	0x03, 0x19
        /*0052*/ 	.short	0x0014


	//----- nvinfo : EIATTR_PARAM_CBANK
	.align		4
        /*0054*/ 	.byte	0x04, 0x0a
        /*0056*/ 	.short	(.L_203 - .L_202)
	.align		4
.L_202:
        /*0058*/ 	.word	index@(.nv.constant0._Z39MechanicalObjectCudaVec3f_vPEqBF_kernelP6float3PKS_f)
        /*005c*/ 	.short	0x0380
        /*005e*/ 	.short	0x0014


	//----- nvinfo : EIATTR_SW_WAR
	.align		4
.L_203:
        /*0060*/ 	.byte	0x04, 0x36
        /*0062*/ 	.short	(.L_205 - .L_204)
.L_204:
        /*0064*/ 	.word	0x00000008
.L_205:


//--------------------- .nv.info._Z39MechanicalObjectCudaVec1f_vPEqBF_kernelPfPKff --------------------------
	.section	.nv.info._Z39MechanicalObjectCudaVec1f_vPEqBF_kernelPfPKff,"",@"SHT_CUDA_INFO"
	.sectionflags	@""
	.align	4


	//----- nvinfo : EIATTR_CUDA_API_VERSION
	.align		4
        /*0000*/ 	.byte	0x04, 0x37
        /*0002*/ 	.short	(.L_207 - .L_206)
.L_206:
        /*0004*/ 	.word	0x00000082


	//----- nvinfo : EIATTR_KPARAM_INFO
	.align		4
.L_207:
        /*0008*/ 	.byte	0x04, 0x17
        /*000a*/ 	.short	(.L_209 - .L_208)
.L_208:
        /*000c*/ 	.word	0x00000000
        /*0010*/ 	.short	0x0002
        /*0012*/ 	.short	0x0010
        /*0014*/ 	.byte	0x00, 0xf0, 0x11, 0x00


	//----- nvinfo : EIATTR_KPARAM_INFO
	.align		4
.L_209:
        /*0018*/ 	.byte	0x04, 0x17
        /*001a*/ 	.short	(.L_211 - .L_210)
.L_210:
        /*001c*/ 	.word	0x00000000
        /*0020*/ 	.short	0x0001
        /*0022*/ 	.short	0x0008
        /*0024*/ 	.byte	0x00, 0xf5, 0x21, 0x00


	//----- nvinfo : EIATTR_KPARAM_INFO
	.align		4
.L_211:
        /*0028*/ 	.byte	0x04, 0x17
        /*002a*/ 	.short	(.L_213 - .L_212)
.L_212:
        /*002c*/ 	.word	0x00000000
        /*0030*/ 	.short	0x0000
        /*0032*/ 	.short	0x0000
        /*0034*/ 	.byte	0x00, 0xf5, 0x21, 0x00


	//----- nvinfo : EIATTR_SPARSE_MMA_MASK
	.align		4
.L_213:
        /*0038*/ 	.byte	0x03, 0x50
        /*003a*/ 	.short	0x0000


	//----- nvinfo : EIATTR_MAXREG_COUNT
	.align		4
        /*003c*/ 	.byte	0x03, 0x1b
        /*003e*/ 	.short	0x00ff


	//----- nvinfo : EIATTR_MERCURY_ISA_VERSION
	.align		4
        /*0040*/ 	.byte	0x03, 0x5f
        /*0042*/ 	.short	0x0101


	//----- nvinfo : EIATTR_VRC_CTA_INIT_COUNT
	.align		4
        /*0044*/ 	.byte	0x02, 0x4a
	.zero		1
	.zero		1


	//----- nvinfo : EIATTR_EXIT_INSTR_OFFSETS
	.align		4
        /*0048*/ 	.byte	0x04, 0x1c
        /*004a*/ 	.short	(.L_215 - .L_214)


	//   ....[0]....
.L_214:
        /*004c*/ 	.word	0x000000f0


	//----- nvinfo : EIATTR_CBANK_PARAM_SIZE
	.align		4
.L_215:
        /*0050*/ 	.byte	0x03, 0x19
        /*0052*/ 	.short	0x0014


	//----- nvinfo : EIATTR_PARAM_CBANK
	.align		4
        /*0054*/ 	.byte	0x04, 0x0a
        /*0056*/ 	.short	(.L_217 - .L_216)
	.align		4
.L_216:
        /*0058*/ 	.word	index@(.nv.constant0._Z39MechanicalObjectCudaVec1f_vPEqBF_kernelPfPKff)
        /*005c*/ 	.short	0x0380
        /*005e*/ 	.short	0x0014


	//----- nvinfo : EIATTR_SW_WAR
	.align		4
.L_217:
        /*0060*/ 	.byte	0x04, 0x36
        /*0062*/ 	.short	(.L_219 - .L_218)
.L_218:
        /*0064*/ 	.word	0x00000008
.L_219:


//--------------------- .nv.info._Z37MechanicalObjectCudaVec3f_vPEq_kernelP6float3PKS_ --------------------------
	.section	.nv.info._Z37MechanicalObjectCudaVec3f_vPEq_kernelP6float3PKS_,"",@"SHT_CUDA_INFO"
	.sectionflags	@""
	.align	4


	//----- nvinfo : EIATTR_CUDA_API_VERSION
	.align		4
        /*0000*/ 	.byte	0x04, 0x37
        /*0002*/ 	.short	(.L_221 - .L_220)
.L_220:
        /*0004*/ 	.word	0x00000082


	//----- nvinfo : EIATTR_KPARAM_INFO
	.align		4
.L_221:
        /*0008*/ 	.byte	0x04, 0x17
        /*000a*/ 	.short	(.L_223 - .L_222)
.L_222:
        /*000c*/ 	.word	0x00000000
        /*0010*/ 	.short	0x0001
        /*0012*/ 	.short	0x0008
        /*0014*/ 	.byte	0x00, 0xf5, 0x21, 0x00


	//----- nvinfo : EIATTR_KPARAM_INFO
	.align		4
.L_223:
        /*0018*/ 	.byte	0x04, 0x17
        /*001a*/ 	.short	(.L_225 - .L_224)
.L_224:
        /*001c*/ 	.word	0x00000000
        /*0020*/ 	.short	0x0000
        /*0022*/ 	.short	0x0000
        /*0024*/ 	.byte	0x00, 0xf5, 0x21, 0x00


	//----- nvinfo : EIATTR_SPARSE_MMA_MASK
	.align		4
.L_225:
        /*0028*/ 	.byte	0x03, 0x50
        /*002a*/ 	.short	0x0000


	//----- nvinfo : EIATTR_MAXREG_COUNT
	.align		4
        /*002c*/ 	.byte	0x03, 0x1b
        /*002e*/ 	.short	0x00ff


	//----- nvinfo : EIATTR_MERCURY_ISA_VERSION
	.align		4
        /*0030*/ 	.byte	0x03, 0x5f
        /*0032*/ 	.short	0x0101


	//----- nvinfo : EIATTR_VRC_CTA_INIT_COUNT
	.align		4
        /*0034*/ 	.byte	0x02, 0x4a
	.zero		1
	.zero		1


	//----- nvinfo : EIATTR_EXIT_INSTR_OFFSETS
	.align		4
        /*0038*/ 	.byte	0x04, 0x1c
        /*003a*/ 	.short	(.L_227 - .L_226)


	//   ....[0]....
.L_226:
        /*003c*/ 	.word	0x00000160


	//----- nvinfo : EIATTR_CBANK_PARAM_SIZE
	.align		4
.L_227:
        /*0040*/ 	.byte	0x03, 0x19
        /*0042*/ 	.short	0x0010


	//----- nvinfo : EIATTR_PARAM_CBANK
	.align		4
        /*0044*/ 	.byte	0x04, 0x0a
        /*0046*/ 	.short	(.L_229 - .L_228)
	.align		4
.L_228:
        /*0048*/ 	.word	index@(.nv.constant0._Z37MechanicalObjectCudaVec3f_vPEq_kernelP6float3PKS_)
        /*004c*/ 	.short	0x0380
        /*004e*/ 	.short	0x0010


	//----- nvinfo : EIATTR_SW_WAR
	.align		4
.L_229:
        /*0050*/ 	.byte	0x04, 0x36
        /*0052*/ 	.short	(.L_231 - .L_230)
.L_230:
        /*0054*/ 	.word	0x00000008
.L_231:


//--------------------- .nv.info._Z37MechanicalObjectCudaVec1f_vPEq_kernelPfPKf --------------------------
	.section	.nv.info._Z37MechanicalObjectCudaVec1f_vPEq_kernelPfPKf,"",@"SHT_CUDA_INFO"
	.sectionflags	@""
	.align	4


	//----- nvinfo : EIATTR_CUDA_API_VERSION
	.align		4
        /*0000*/ 	.byte	0x04, 0x37
        /*0002*/ 	.short	(.L_233 - .L_232)
.L_232:
        /*0004*/ 	.word	0x00000082


	//----- nvinfo : EIATTR_KPARAM_INFO
	.align		4
.L_233:
        /*0008*/ 	.byte	0x04, 0x17
        /*000a*/ 	.short	(.L_235 - .L_234)
.L_234:
        /*000c*/ 	.word	0x00000000
        /*0010*/ 	.short	0x0001
        /*0012*/ 	.short	0x0008
        /*0014*/ 	.byte	0x00, 0xf5, 0x21, 0x00


	//----- nvinfo : EIATTR_KPARAM_INFO
	.align		4
.L_235:
        /*0018*/ 	.byte	0x04, 0x17
        /*001a*/ 	.short	(.L_237 - .L_236)
.L_236:
        /*001c*/ 	.word	0x00000000
        /*0020*/ 	.short	0x0000
        /*0022*/ 	.short	0x0000
        /*0024*/ 	.byte	0x00, 0xf5, 0x21, 0x00


	//----- nvinfo : EIATTR_SPARSE_MMA_MASK
	.align		4
.L_237:
        /*0028*/ 	.byte	0x03, 0x50
        /*002a*/ 	.short	0x0000


	//----- nvinfo : EIATTR_MAXREG_COUNT
	.align		4
        /*002c*/ 	.byte	0x03, 0x1b
        /*002e*/ 	.short	0x00ff


	//----- nvinfo : EIATTR_MERCURY_ISA_VERSION
	.align		4
        /*0030*/ 	.byte	0x03, 0x5f
        /*0032*/ 	.short	0x0101


	//----- nvinfo : EIATTR_VRC_CTA_INIT_COUNT
	.align		4
        /*0034*/ 	.byte	0x02, 0x4a
	.zero		1
	.zero		1


	//----- nvinfo : EIATTR_EXIT_INSTR_OFFSETS
	.align		4
        /*0038*/ 	.byte	0x04, 0x1c
        /*003a*/ 	.short	(.L_239 - .L_238)


	//   ....[0]....
.L_238:
        /*003c*/ 	.word	0x000000e0


	//----- nvinfo : EIATTR_CBANK_PARAM_SIZE
	.align		4
.L_239:
        /*0040*/ 	.byte	0x03, 0x19
        /*0042*/ 	.short	0x0010


	//----- nvinfo : EIATTR_PARAM_CBANK
	.align		4
        /*0044*/ 	.byte	0x04, 0x0a
        /*0046*/ 	.short	(.L_241 - .L_240)
	.align		4
.L_240:
        /*0048*/ 	.word	index@(.nv.constant0._Z37MechanicalObjectCudaVec1f_vPEq_kernelPfPKf)
        /*004c*/ 	.short	0x0380
        /*004e*/ 	.short	0x0010


	//----- nvinfo : EIATTR_SW_WAR
	.align		4
.L_241:
        /*0050*/ 	.byte	0x04, 0x36
        /*0052*/ 	.short	(.L_243 - .L_242)
.L_242:
        /*0054*/ 	.word	0x00000008
.L_243:


//--------------------- .nv.info._Z38MechanicalObjectCudaVec3f_vEqBF_kernelP6float3PKS_f --------------------------
	.section	.nv.info._Z38MechanicalObjectCudaVec3f_vEqBF_kernelP6float3PKS_f,"",@"SHT_CUDA_INFO"
	.sectionflags	@""
	.align	4


	//----- nvinfo : EIATTR_CUDA_API_VERSION
	.align		4
        /*0000*/ 	.byte	0x04, 0x37
        /*0002*/ 	.short	(.L_245 - .L_244)
.L_244:
        /*0004*/ 	.word	0x00000082


	//----- nvinfo : EIATTR_KPARAM_INFO
	.align		4
.L_245:
        /*0008*/ 	.byte	0x04, 0x17
        /*000a*/ 	.short	(.L_247 - .L_246)
.L_246:
        /*000c*/ 	.word	0x00000000
        /*0010*/ 	.short	0x0002
        /*0012*/ 	.short	0x0010
        /*0014*/ 	.byte	0x00, 0xf0, 0x11, 0x00


	//----- nvinfo : EIATTR_KPARAM_INFO
	.align		4
.L_247:
        /*0018*/ 	.byte	0x04, 0x17
        /*001a*/ 	.short	(.L_249 - .L_248)
.L_248:
        /*001c*/ 	.word	0x00000000
        /*0020*/ 	.short	0x0001
        /*0022*/ 	.short	0x0008
        /*0024*/ 	.byte	0x00, 0xf5, 0x21, 0x00


	//----- nvinfo : EIATTR_KPARAM_INFO
	.align		4
.L_249:
        /*0028*/ 	.byte	0x04, 0x17
        /*002a*/ 	.short	(.L_251 - .L_250)
.L_250:
        /*002c*/ 	.word	0x00000000
        /*0030*/ 	.short	0x0000
        /*0032*/ 	.short	0x0000
        /*0034*/ 	.byte	0x00, 0xf5, 0x21, 0x00


	//----- nvinfo : EIATTR_SPARSE_MMA_MASK
	.align		4
.L_251:
        /*0038*/ 	.byte	0x03, 0x50
        /*003a*/ 	.short	0x0000


	//----- nvinfo : EIATTR_MAXREG_COUNT
	.align		4
        /*003c*/ 	.byte	0x03, 0x1b
        /*003e*/ 	.short	0x00ff


	//----- nvinfo : EIATTR_MERCURY_ISA_VERSION
	.align		4
        /*0040*/ 	.byte	0x03, 0x5f
        /*0042*/ 	.short	0x0101


	//----- nvinfo : EIATTR_VRC_CTA_INIT_COUNT
	.align		4
        /*0044*/ 	.byte	0x02, 0x4a
	.zero		1
	.zero		1


	//----- nvinfo : EIATTR_EXIT_INSTR_OFFSETS
	.align		4
        /*0048*/ 	.byte	0x04, 0x1c
        /*004a*/ 	.short	(.L_253 - .L_252)


	//   ....[0]....
.L_252:
        /*004c*/ 	.word	0x00000140


	//----- nvinfo : EIATTR_CBANK_PARAM_SIZE
	.align		4
.L_253:
        /*0050*/ 	.byte	0x03, 0x19
        /*0052*/ 	.short	0x0014


	//----- nvinfo : EIATTR_PARAM_CBANK
	.align		4
        /*0054*/ 	.byte	0x04, 0x0a
        /*0056*/ 	.short	(.L_255 - .L_254)
	.align		4
.L_254:
        /*0058*/ 	.word	index@(.nv.constant0._Z38MechanicalObjectCudaVec3f_vEqBF_kernelP6float3PKS_f)
        /*005c*/ 	.short	0x0380
        /*005e*/ 	.short	0x0014


	//----- nvinfo : EIATTR_SW_WAR
	.align		4
.L_255:
        /*0060*/ 	.byte	0x04, 0x36
        /*0062*/ 	.short	(.L_257 - .L_256)
.L_256:
        /*0064*/ 	.word	0x00000008
.L_257:


//--------------------- .nv.info._Z38MechanicalObjectCudaVec1f_vEqBF_kernelPfPKff --------------------------
	.section	.nv.info._Z38MechanicalObjectCudaVec1f_vEqBF_kernelPfPKff,"",@"SHT_CUDA_INFO"
	.sectionflags	@""
	.align	4


	//----- nvinfo : EIATTR_CUDA_API_VERSION
	.align		4
        /*0000*/ 	.byte	0x04, 0x37
        /*0002*/ 	.short	(.L_259 - .L_258)
.L_258:
        /*0004*/ 	.word	0x00000082


	//----- nvinfo : EIATTR_KPARAM_INFO
	.align		4
.L_259:
        /*0008*/ 	.byte	0x04, 0x17
        /*000a*/ 	.short	(.L_261 - .L_260)
.L_260:
        /*000c*/ 	.word	0x00000000
        /*0010*/ 	.short	0x0002
        /*0012*/ 	.short	0x0010
        /*0014*/ 	.byte	0x00, 0xf0, 0x11, 0x00


	//----- nvinfo : EIATTR_KPARAM_INFO
	.align		4
.L_261:
        /*0018*/ 	.byte	0x04, 0x17
        /*001a*/ 	.short	(.L_263 - .L_262)
.L_262:
        /*001c*/ 	.word	0x00000000
        /*0020*/ 	.short	0x0001
        /*0022*/ 	.short	0x0008
        /*0024*/ 	.byte	0x00, 0xf5, 0x21, 0x00


	//----- nvinfo : EIATTR_KPARAM_INFO
	.align		4
.L_263:
        /*0028*/ 	.byte	0x04, 0x17
        /*002a*/ 	.short	(.L_265 - .L_264)
.L_264:
        /*002c*/ 	.word	0x00000000
        /*0030*/ 	.short	0x0000
        /*0032*/ 	.short	0x0000
        /*0034*/ 	.byte	0x00, 0xf5, 0x21, 0x00


	//----- nvinfo : EIATTR_SPARSE_MMA_MASK
	.align		4
.L_265:
        /*0038*/ 	.byte	0x03, 0x50
        /*003a*/ 	.short	0x0000


	//----- nvinfo : EIATTR_MAXREG_COUNT
	.align		4
        /*003c*/ 	.byte	0x03, 0x1b
        /*003e*/ 	.short	0x00ff


	//----- nvinfo : EIATTR_MERCURY_ISA_VERSION
	.align		4
        /*0040*/ 	.byte	0x03, 0x5f
        /*0042*/ 	.short	0x0101


	//----- nvinfo : EIATTR_VRC_CTA_INIT_COUNT
	.align		4
        /*0044*/ 	.byte	0x02, 0x4a
	.zero		1
	.zero		1


	//----- nvinfo : EIATTR_EXIT_INSTR_OFFSETS
	.align		4
        /*0048*/ 	.byte	0x04, 0x1c
        /*004a*/ 	.short	(.L_267 - .L_266)


	//   ....[0]....
.L_266:
        /*004c*/ 	.word	0x000000e0


	//----- nvinfo : EIATTR_CBANK_PARAM_SIZE
	.align		4
.L_267:
        /*0050*/ 	.byte	0x03, 0x19
        /*0052*/ 	.short	0x0014


	//----- nvinfo : EIATTR_PARAM_CBANK
	.align		4
        /*0054*/ 	.byte	0x04, 0x0a
        /*0056*/ 	.short	(.L_269 - .L_268)
	.align		4
.L_268:
        /*0058*/ 	.word	index@(.nv.constant0._Z38MechanicalObjectCudaVec1f_vEqBF_kernelPfPKff)
        /*005c*/ 	.short	0x0380
        /*005e*/ 	.short	0x0014


	//----- nvinfo : EIATTR_SW_WAR
	.align		4
.L_269:
        /*0060*/ 	.byte	0x04, 0x36
        /*0062*/ 	.short	(.L_271 - .L_270)
.L_270:
        /*0064*/ 	.word	0x00000008
.L_271:


//--------------------- .nv.info._Z37MechanicalObjectCudaVec3f_vMEq_kernelP6float3f --------------------------
	.section	.nv.info._Z37MechanicalObjectCudaVec3f_vMEq_kernelP6float3f,"",@"SHT_CUDA_INFO"
	.sectionflags	@""
	.align	4


	//----- nvinfo : EIATTR_CUDA_API_VERSION
	.align		4
        /*0000*/ 	.byte	0x04, 0x37
        /*0002*/ 	.short	(.L_273 - .L_272)
.L_272:
        /*0004*/ 	.word	0x00000082


	//----- nvinfo : EIATTR_KPARAM_INFO
	.align		4
.L_273:
        /*0008*/ 	.byte	0x04, 0x17
        /*000a*/ 	.short	(.L_275 - .L_274)
.L_274:
        /*000c*/ 	.word	0x00000000
        /*0010*/ 	.short	0x0001
        /*0012*/ 	.short	0x0008
        /*0014*/ 	.byte	0x00, 0xf0, 0x11, 0x00


	//----- nvinfo : EIATTR_KPARAM_INFO
	.align		4
.L_275:
        /*0018*/ 	.byte	0x04, 0x17
        /*001a*/ 	.short	(.L_277 - .L_276)
.L_276:
        /*001c*/ 	.word	0x00000000
        /*0020*/ 	.short	0x0000
        /*0022*/ 	.short	0x0000
        /*0024*/ 	.byte	0x00, 0xf5, 0x21, 0x00


	//----- nvinfo : EIATTR_SPARSE_MMA_MASK
	.align		4
.L_277:
        /*0028*/ 	.byte	0x03, 0x50
        /*002a*/ 	.short	0x0000


	//----- nvinfo : EIATTR_MAXREG_COUNT
	.align		4
        /*002c*/ 	.byte	0x03, 0x1b
        /*002e*/ 	.short	0x00ff


	//----- nvinfo : EIATTR_MERCURY_ISA_VERSION
	.align		4
        /*0030*/ 	.byte	0x03, 0x5f
        /*0032*/ 	.short	0x0101


	//----- nvinfo : EIATTR_VRC_CTA_INIT_COUNT
	.align		4
        /*0034*/ 	.byte	0x02, 0x4a
	.zero		1
	.zero		1


	//----- nvinfo : EIATTR_EXIT_INSTR_OFFSETS
	.align		4
        /*0038*/ 	.byte	0x04, 0x1c
        /*003a*/ 	.short	(.L_279 - .L_278)


	//   ....[0]....
.L_278:
        /*003c*/ 	.word	0x00000120


	//----- nvinfo : EIATTR_CBANK_PARAM_SIZE
	.align		4
.L_279:
        /*0040*/ 	.byte	0x03, 0x19
        /*0042*/ 	.short	0x000c


	//----- nvinfo : EIATTR_PARAM_CBANK
	.align		4
        /*0044*/ 	.byte	0x04, 0x0a
        /*0046*/ 	.short	(.L_281 - .L_280)
	.align		4
.L_280:
        /*0048*/ 	.word	index@(.nv.constant0._Z37MechanicalObjectCudaVec3f_vMEq_kernelP6float3f)
        /*004c*/ 	.short	0x0380
        /*004e*/ 	.short	0x000c


	//----- nvinfo : EIATTR_SW_WAR
	.align		4
.L_281:
        /*0050*/ 	.byte	0x04, 0x36
        /*0052*/ 	.short	(.L_283 - .L_282)
.L_282:
        /*0054*/ 	.word	0x00000008
.L_283:


//--------------------- .nv.info._Z37MechanicalObjectCudaVec1f_vMEq_kernelPff --------------------------
	.section	.nv.info._Z37MechanicalObjectCudaVec1f_vMEq_kernelPff,"",@"SHT_CUDA_INFO"
	.sectionflags	@""
	.align	4


	//----- nvinfo : EIATTR_CUDA_API_VERSION
	.align		4
        /*0000*/ 	.byte	0x04, 0x37
        /*0002*/ 	.short	(.L_285 - .L_284)
.L_284:
        /*0004*/ 	.word	0x00000082


	//----- nvinfo : EIATTR_KPARAM_INFO
	.align		4
.L_285:
        /*0008*/ 	.byte	0x04, 0x17
        /*000a*/ 	.short	(.L_287 - .L_286)
.L_286:
        /*000c*/ 	.word	0x00000000
        /*0010*/ 	.short	0x0001
        /*0012*/ 	.short	0x0008
        /*0014*/ 	.byte	0x00, 0xf0, 0x11, 0x00


	//----- nvinfo : EIATTR_KPARAM_INFO
	.align		4
.L_287:
        /*0018*/ 	.byte	0x04, 0x17
        /*001a*/ 	.short	(.L_289 - .L_288)
.L_288:
        /*001c*/ 	.word	0x00000000
        /*0020*/ 	.short	0x0000
        /*0022*/ 	.short	0x0000
        /*0024*/ 	.byte	0x00, 0xf5, 0x21, 0x00


	//----- nvinfo : EIATTR_SPARSE_MMA_MASK
	.align		4
.L_289:
        /*0028*/ 	.byte	0x03, 0x50
        /*002a*/ 	.short	0x0000


	//----- nvinfo : EIATTR_MAXREG_COUNT
	.align		4
        /*002c*/ 	.byte	0x03, 0x1b
        /*002e*/ 	.short	0x00ff


	//----- nvinfo : EIATTR_MERCURY_ISA_VERSION
	.align		4
        /*0030*/ 	.byte	0x03, 0x5f
        /*0032*/ 	.short	0x0101


	//----- nvinfo : EIATTR_VRC_CTA_INIT_COUNT
	.align		4
        /*0034*/ 	.byte	0x02, 0x4a
	.zero		1
	.zero		1


	//----- nvinfo : EIATTR_EXIT_INSTR_OFFSETS
	.align		4
        /*0038*/ 	.byte	0x04, 0x1c
        /*003a*/ 	.short	(.L_291 - .L_290)


	//   ....[0]....
.L_290:
        /*003c*/ 	.word	0x000000c0


	//----- nvinfo : EIATTR_CBANK_PARAM_SIZE
	.align		4
.L_291:
        /*0040*/ 	.byte	0x03, 0x19
        /*0042*/ 	.short	0x000c


	//----- nvinfo : EIATTR_PARAM_CBANK
	.align		4
        /*0044*/ 	.byte	0x04, 0x0a
        /*0046*/ 	.short	(.L_293 - .L_292)
	.align		4
.L_292:
        /*0048*/ 	.word	index@(.nv.constant0._Z37MechanicalObjectCudaVec1f_vMEq_kernelPff)
        /*004c*/ 	.short	0x0380
        /*004e*/ 	.short	0x000c


	//----- nvinfo : EIATTR_SW_WAR
	.align		4
.L_293:
        /*0050*/ 	.byte	0x04, 0x36
        /*0052*/ 	.short	(.L_295 - .L_294)
.L_294:
        /*0054*/ 	.word	0x00000008
.L_295:


//--------------------- .nv.info._Z39MechanicalObjectCudaVec3f_vClear_kernelP6float3 --------------------------
	.section	.nv.info._Z39MechanicalObjectCudaVec3f_vClear_kernelP6float3,"",@"SHT_CUDA_INFO"
	.sectionflags	@""
	.align	4


	//----- nvinfo : EIATTR_CUDA_API_VERSION
	.align		4
        /*0000*/ 	.byte	0x04, 0x37
        /*0002*/ 	.short	(.L_297 - .L_296)
.L_296:
        /*0004*/ 	.word	0x00000082


	//----- nvinfo : EIATTR_KPARAM_INFO
	.align		4
.L_297:
        /*0008*/ 	.byte	0x04, 0x17
        /*000a*/ 	.short	(.L_299 - .L_298)
.L_298:
        /*000c*/ 	.word	0x00000000
        /*0010*/ 	.short	0x0000
        /*0012*/ 	.short	0x0000
        /*0014*/ 	.byte	0x00, 0xf5, 0x21, 0x00


	//----- nvinfo : EIATTR_SPARSE_MMA_MASK
	.align		4
.L_299:
        /*0018*/ 	.byte	0x03, 0x50
        /*001a*/ 	.short	0x0000


	//----- nvinfo : EIATTR_MAXREG_COUNT
	.align		4
        /*001c*/ 	.byte	0x03, 0x1b
        /*001e*/ 	.short	0x00ff


	//----- nvinfo : EIATTR_MERCURY_ISA_VERSION
	.align		4
        /*0020*/ 	.byte	0x03, 0x5f
        /*0022*/ 	.short	0x0101


	//----- nvinfo : EIATTR_VRC_CTA_INIT_COUNT
	.align		4
        /*0024*/ 	.byte	0x02, 0x4a
	.zero		1
	.zero		1


	//----- nvinfo : EIATTR_EXIT_INSTR_OFFSETS
	.align		4
        /*0028*/ 	.byte	0x04, 0x1c
        /*002a*/ 	.short	(.L_301 - .L_300)


	//   ....[0]....
.L_300:
        /*002c*/ 	.word	0x000000b0


	//----- nvinfo : EIATTR_CBANK_PARAM_SIZE
	.align		4
.L_301:
        /*0030*/ 	.byte	0x03, 0x19
        /*0032*/ 	.short	0x0008


	//----- nvinfo : EIATTR_PARAM_CBANK
	.align		4
        /*0034*/ 	.byte	0x04, 0x0a
        /*0036*/ 	.short	(.L_303 - .L_302)
	.align		4
.L_302:
        /*0038*/ 	.word	index@(.nv.constant0._Z39MechanicalObjectCudaVec3f_vClear_kernelP6float3)
        /*003c*/ 	.short	0x0380
        /*003e*/ 	.short	0x0008


	//----- nvinfo : EIATTR_SW_WAR
	.align		4
.L_303:
        /*0040*/ 	.byte	0x04, 0x36
        /*0042*/ 	.short	(.L_305 - .L_304)
.L_304:
        /*0044*/ 	.word	0x00000008
.L_305:


//--------------------- .nv.info._Z39MechanicalObjectCudaVec1f_vClear_kernelPf --------------------------
	.section	.nv.info._Z39MechanicalObjectCudaVec1f_vClear_kernelPf,"",@"SHT_CUDA_INFO"
	.sectionflags	@""
	.align	4


	//----- nvinfo : EIATTR_CUDA_API_VERSION
	.align		4
        /*0000*/ 	.byte	0x04, 0x37
        /*0002*/ 	.short	(.L_307 - .L_306)
.L_306:
        /*0004*/ 	.word	0x00000082


	//----- nvinfo : EIATTR_KPARAM_INFO
	.align		4
.L_307:
        /*0008*/ 	.byte	0x04, 0x17
        /*000a*/ 	.short	(.L_309 - .L_308)
.L_308:
        /*000c*/ 	.word	0x00000000
        /*0010*/ 	.short	0x0000
        /*0012*/ 	.short	0x0000
        /*0014*/ 	.byte	0x00, 0xf5, 0x21, 0x00


	//----- nvinfo : EIATTR_SPARSE_MMA_MASK
	.align		4
.L_309:
        /*0018*/ 	.byte	0x03, 0x50
        /*001a*/ 	.short	0x0000


	//----- nvinfo : EIATTR_MAXREG_COUNT
	.align		4
        /*001c*/ 	.byte	0x03, 0x1b
        /*001e*/ 	.short	0x00ff


	//----- nvinfo : EIATTR_MERCURY_ISA_VERSION
	.align		4
        /*0020*/ 	.byte	0x03, 0x5f
        /*0022*/ 	.short	0x0101


	//----- nvinfo : EIATTR_VRC_CTA_INIT_COUNT
	.align		4
        /*0024*/ 	.byte	0x02, 0x4a
	.zero		1
	.zero		1


	//----- nvinfo : EIATTR_EXIT_INSTR_OFFSETS
	.align		4
        /*0028*/ 	.byte	0x04, 0x1c
        /*002a*/ 	.short	(.L_311 - .L_310)


	//   ....[0]....
.L_310:
        /*002c*/ 	.word	0x00000090


	//----- nvinfo : EIATTR_CBANK_PARAM_SIZE
	.align		4
.L_311:
        /*0030*/ 	.byte	0x03, 0x19
        /*0032*/ 	.short	0x0008


	//----- nvinfo : EIATTR_PARAM_CBANK
	.align		4
        /*0034*/ 	.byte	0x04, 0x0a
        /*0036*/ 	.short	(.L_313 - .L_312)
	.align		4
.L_312:
        /*0038*/ 	.word	index@(.nv.constant0._Z39MechanicalObjectCudaVec1f_vClear_kernelPf)
        /*003c*/ 	.short	0x0380
        /*003e*/ 	.short	0x0008


	//----- nvinfo : EIATTR_SW_WAR
	.align		4
.L_313:
        /*0040*/ 	.byte	0x04, 0x36
        /*0042*/ 	.short	(.L_315 - .L_314)
.L_314:
        /*0044*/ 	.word	0x00000008
.L_315:


//--------------------- .nv.callgraph             --------------------------
	.section	.nv.callgraph,"",@"SHT_CUDA_CALLGRAPH"
	.align	4
	.sectionentsize	8
	.align		4
        /*0000*/ 	.word	0x00000000
	.align		4
        /*0004*/ 	.word	0xffffffff
	.align		4
        /*0008*/ 	.word	0x00000000
	.align		4
        /*000c*/ 	.word	0xfffffffe
	.align		4
        /*0010*/ 	.word	0x00000000
	.align		4
        /*0014*/ 	.word	0xfffffffd
	.align		4
        /*0018*/ 	.word	0x00000000
	.align		4
        /*001c*/ 	.word	0xfffffffc


//--------------------- .text._Z37MechanicalObjectCudaVec3f_vDot_kernelPfPKfS1_ii --------------------------
	.section	.text._Z37MechanicalObjectCudaVec3f_vDot_kernelPfPKfS1_ii,"ax",@progbits
	.align	128
        .global         _Z37MechanicalObjectCudaVec3f_vDot_kernelPfPKfS1_ii
        .type           _Z37MechanicalObjectCudaVec3f_vDot_kernelPfPKfS1_ii,@function
        .size           _Z37MechanicalObjectCudaVec3f_vDot_kernelPfPKfS1_ii,(.L_x_20 - _Z37MechanicalObjectCudaVec3f_vDot_kernelPfPKfS1_ii)
        .other          _Z37MechanicalObjectCudaVec3f_vDot_kernelPfPKfS1_ii,@"STO_CUDA_ENTRY STV_DEFAULT"
_Z37MechanicalObjectCudaVec3f_vDot_kernelPfPKfS1_ii:
.text._Z37MechanicalObjectCudaVec3f_vDot_kernelPfPKfS1_ii:
[----:B------:R-:W-:Y:S08]  /*0000*/  LDC R1, c[0x0][0x37c] ;  /* 0x0000df00ff017b82 */ /* 0x000ff00000000800 */
[----:B------:R-:W0:Y:S01]  /*0010*/  S2UR UR4, SR_CTAID.X ;  /* 0x00000000000479c3 */ /* 0x000e220000002500 */
[----:B------:R-:W1:Y:S01]  /*0020*/  S2R R3, SR_TID.X ;  /* 0x0000000000037919 */ /* 0x000e620000002100 */
[----:B------:R-:W2:Y:S01]  /*0030*/  LDCU.64 UR8, c[0x0][0x398] ;  /* 0x00007300ff0877ac */ /* 0x000ea20008000a00 */
[----:B------:R-:W3:Y:S05]  /*0040*/  LDCU.64 UR6, c[0x0][0x358] ;  /* 0x00006b00ff0677ac */ /* 0x000eea0008000a00 */
[----:B------:R-:W0:Y:S08]  /*0050*/  LDC R2, c[0x0][0x360] ;  /* 0x0000d800ff027b82 */ /* 0x000e300000000800 */
[----:B------:R-:W4:Y:S08]  /*0060*/  LDC.64 R6, c[0x0][0x390] ;  /* 0x0000e400ff067b82 */ /* 0x000f300000000a00 */
[----:B------:R-:W5:Y:S01]  /*0070*/  LDC.64 R4, c[0x0][0x388] ;  /* 0x0000e200ff047b82 */ /* 0x000f620000000a00 */
[----:B0-----:R-:W-:-:S04]  /*0080*/  IMAD R0, R2, UR4, RZ ;  /* 0x0000000402007c24 */ /* 0x001fc8000f8e02ff */
[----:B------:R-:W-:-:S05]  /*0090*/  IMAD.MOV R9, RZ, RZ, -R0 ;  /* 0x000000ffff097224 */ /* 0x000fca00078e0a00 */
[----:B--2---:R-:W-:Y:S01]  /*00a0*/  VIADDMNMX.U32 R2, R9, UR8, R2, PT ;  /* 0x0000000809027c46 */ /* 0x004fe2000b800002 */
[----:B-1----:R-:W-:-:S04]  /*00b0*/  IMAD R9, R0, 0x3, R3 ;  /* 0x0000000300097824 */ /* 0x002fc800078e0203 */
[----:B------:R-:W-:Y:S02]  /*00c0*/  IMAD.SHL.U32 R15, R2, 0x4, RZ ;  /* 0x00000004020f7824 */ /* 0x000fe400078e00ff */
[----:B----4-:R-:W-:-:S04]  /*00d0*/  IMAD.WIDE R6, R9, 0x4, R6 ;  /* 0x0000000409067825 */ /* 0x010fc800078e0206 */
[----:B-----5:R-:W-:Y:S01]  /*00e0*/  IMAD.WIDE R4, R9, 0x4, R4 ;  /* 0x0000000409047825 */ /* 0x020fe200078e0204 */
[-C--:B------:R-:W-:Y:S02]  /*00f0*/  IADD3 R10, P1, PT, R6, R15.reuse, RZ ;  /* 0x0000000f060a7210 */ /* 0x080fe40007f3e0ff */
[----:B------:R-:W-:-:S03]  /*0100*/  IADD3 R8, P0, PT, R4, R15, RZ ;  /* 0x0000000f04087210 */ /* 0x000fc60007f1e0ff */
[----:B------:R-:W-:Y:S01]  /*0110*/  IMAD.X R11, RZ, RZ, R7, P1 ;  /* 0x000000ffff0b7224 */ /* 0x000fe200008e0607 */
[----:B---3--:R-:W2:Y:S01]  /*0120*/  LDG.E R4, desc[UR6][R4.64] ;  /* 0x0000000604047981 */ /* 0x008ea2000c1e1900 */
[----:B------:R-:W-:Y:S02]  /*0130*/  IADD3.X R9, PT, PT, RZ, R5, RZ, P0, !PT ;  /* 0x00000005ff097210 */ /* 0x000fe400007fe4ff */
[C---:B------:R-:W-:Y:S01]  /*0140*/  IADD3 R14, P1, PT, R15.reuse, R10, RZ ;  /* 0x0000000a0f0e7210 */ /* 0x040fe20007f3e0ff */
[----:B------:R-:W3:Y:S01]  /*0150*/  LDG.E R17, desc[UR6][R10.64] ;  /* 0x000000060a117981 */ /* 0x000ee2000c1e1900 */
[----:B------:R-:W-:-:S03]  /*0160*/  IADD3 R12, P0, PT, R15, R8, RZ ;  /* 0x000000080f0c7210 */ /* 0x000fc60007f1e0ff */
[----:B------:R-:W3:Y:S01]  /*0170*/  LDG.E R8, desc[UR6][R8.64] ;  /* 0x0000000608087981 */ /* 0x000ee2000c1e1900 */
[----:B------:R-:W-:Y:S01]  /*0180*/  IADD3.X R13, PT, PT, RZ, R9, RZ, P0, !PT ;  /* 0x00000009ff0d7210 */ /* 0x000fe200007fe4ff */
[----:B------:R-:W-:Y:S02]  /*0190*/  IMAD.X R15, RZ, RZ, R11, P1 ;  /* 0x000000ffff0f7224 */ /* 0x000fe400008e060b */
[----:B------:R-:W2:Y:S04]  /*01a0*/  LDG.E R7, desc[UR6][R6.64] ;  /* 0x0000000606077981 */ /* 0x000ea8000c1e1900 */
[----:B------:R-:W4:Y:S04]  /*01b0*/  LDG.E R12, desc[UR6][R12.64] ;  /* 0x000000060c0c7981 */ /* 0x000f28000c1e1900 */
[----:B------:R-:W4:Y:S01]  /*01c0*/  LDG.E R14, desc[UR6][R14.64] ;  /* 0x000000060e0e7981 */ /* 0x000f22000c1e1900 */
[----:B------:R-:W-:Y:S01]  /*01d0*/  UISETP.GE.AND UP0, UPT, UR9, 0x1, UPT ;  /* 0x000000010900788c */ /* 0x000fe2000bf06270 */
[----:B------:R-:W-:Y:S01]  /*01e0*/  ISETP.NE.AND P1, PT, R3, RZ, PT ;  /* 0x000000ff0300720c */ /* 0x000fe20003f25270 */
[----:B---3--:R-:W-:-:S04]  /*01f0*/  FMUL R17, R8, R17 ;  /* 0x0000001108117220 */ /* 0x008fc80000400000 */
[----:B--2---:R-:W-:-:S04]  /*0200*/  FFMA R17, R4, R7, R17 ;  /* 0x0000000704117223 */ /* 0x004fc80000000011 */
[----:B----4-:R-:W-:Y:S01]  /*0210*/  FFMA R17, R12, R14, R17 ;  /* 0x0000000e0c117223 */ /* 0x010fe20000000011 */
[----:B------:R-:W-:Y:S06]  /*0220*/  BRA.U !UP0, `(.L_x_0) ;  /* 0x0000000108507547 */ /* 0x000fec000b800000 */
[----:B------:R-:W0:Y:S01]  /*0230*/  S2UR UR5, SR_CgaCtaId ;  /* 0x00000000000579c3 */ /* 0x000e220000008800 */
[----:B------:R-:W1:Y:S01]  /*0240*/  LDCU UR8, c[0x0][0x39c] ;  /* 0x00007380ff0877ac */ /* 0x000e620008000800 */
[----:B------:R-:W-:Y:S01]  /*0250*/  MOV R4, R2 ;  /* 0x0000000200047202 */ /* 0x000fe20000000f00 */
[----:B------:R-:W-:Y:S01]  /*0260*/  UMOV UR4, 0x400 ;  /* 0x0000040000047882 */ /* 0x000fe20000000000 */
[----:B-1----:R-:W-:Y:S01]  /*0270*/  IMAD.U32 R2, RZ, RZ, UR8 ;  /* 0x00000008ff027e24 */ /* 0x002fe2000f8e00ff */
[----:B0-----:R-:W-:-:S06]  /*0280*/  ULEA UR4, UR5, UR4, 0x18 ;  /* 0x0000000405047291 */ /* 0x001fcc000f8ec0ff */
[----:B------:R-:W-:-:S07]  /*0290*/  LEA R5, R3, UR4, 0x2 ;  /* 0x0000000403057c11 */ /* 0x000fce000f8e10ff */
.L_x_1:
[C---:B------:R-:W-:Y:S02]  /*02a0*/  ISETP.GE.AND P0, PT, R3.reuse, R4, PT ;  /* 0x000000040300720c */ /* 0x040fe40003f06270 */
[CC--:B------:R-:W-:Y:S02]  /*02b0*/  IADD3 R7, PT, PT, R3.reuse, R2.reuse, RZ ;  /* 0x0000000203077210 */ /* 0x0c0fe40007ffe0ff */
[----:B------:R-:W-:Y:S02]  /*02c0*/  ISETP.LT.OR P0, PT, R3, R2, P0 ;  /* 0x000000020300720c */ /* 0x000fe40000701670 */
[----:B------:R-:W-:Y:S02]  /*02d0*/  ISETP.GE.AND P2, PT, R7, R4, PT ;  /* 0x000000040700720c */ /* 0x000fe40003f46270 */
[----:B------:R-:W-:-:S09]  /*02e0*/  MOV R4, R2 ;  /* 0x0000000200047202 */ /* 0x000fd20000000f00 */
[----:B------:R-:W-:Y:S01]  /*02f0*/  @!P0 STS [R5], R17 ;  /* 0x0000001105008388 */ /* 0x000fe20000000800 */
[----:B------:R-:W-:Y:S01]  /*0300*/  BAR.SYNC.DEFER_BLOCKING 0x0 ;  /* 0x0000000000007b1d */ /* 0x000fe20000010000 */
[C---:B------:R-:W-:Y:S01]  /*0310*/  @!P2 IMAD R6, R2.reuse, 0x4, R5 ;  /* 0x000000040206a824 */ /* 0x040fe200078e0205 */
[----:B------:R-:W-:Y:S02]  /*0320*/  ISETP.GT.U32.AND P0, PT, R2, 0x1, PT ;  /* 0x000000010200780c */ /* 0x000fe40003f04070 */
[----:B------:R-:W-:-:S03]  /*0330*/  SHF.R.U32.HI R2, RZ, 0x1, R2 ;  /* 0x00000001ff027819 */ /* 0x000fc60000011602 */
[----:B------:R-:W0:Y:S02]  /*0340*/  @!P2 LDS R6, [R6] ;  /* 0x000000000606a984 */ /* 0x000e240000000800 */
[----:B0-----:R-:W-:-:S06]  /*0350*/  @!P2 FADD R17, R17, R6 ;  /* 0x000000061111a221 */ /* 0x001fcc0000000000 */
[----:B------:R-:W-:Y:S05]  /*0360*/  @P0 BRA `(.L_x_1) ;  /* 0xfffffffc00cc0947 */ /* 0x000fea000383ffff */
.L_x_0:
[----:B------:R-:W-:Y:S05]  /*0370*/  @P1 EXIT ;  /* 0x000000000000194d */ /* 0x000fea0003800000 */
[----:B------:R-:W0:Y:S02]  /*0380*/  LDC.64 R2, c[0x0][0x380] ;  /* 0x0000e000ff027b82 */ /* 0x000e240000000a00 */
[----:B0-----:R-:W-:-:S05]  /*0390*/  IMAD.WIDE R2, R0, 0x4, R2 ;  /* 0x0000000400027825 */ /* 0x001fca00078e0202 */
[----:B------:R-:W-:Y:S01]  /*03a0*/  STG.E desc[UR6][R2.64], R17 ;  /* 0x0000001102007986 */ /* 0x000fe2000c101906 */
[----:B------:R-:W-:Y:S05]  /*03b0*/  EXIT ;  /* 0x000000000000794d */ /* 0x000fea0003800000 */
.L_x_2:
[----:B------:R-:W-:-:S00]  /*03c0*/  BRA `(.L_x_2) ;  /* 0xfffffffc00fc7947 */ /* 0x000fc0000383ffff */
[----:B------:R-:W-:-:S00]  /*03d0*/  NOP ;  /* 0x0000000000007918 */ /* 0x000fc00000000000 */
        /* <DEDUP_REMOVED lines=10> */
.L_x_20:


//--------------------- .text._Z37MechanicalObjectCudaVec1f_vDot_kernelPfPKfS1_ii --------------------------
	.section	.text._Z37MechanicalObjectCudaVec1f_vDot_kernelPfPKfS1_ii,"ax",@progbits
	.align	128
        .global         _Z37MechanicalObjectCudaVec1f_vDot_kernelPfPKfS1_ii
        .type           _Z37MechanicalObjectCudaVec1f_vDot_kernelPfPKfS1_ii,@function
        .size           _Z37MechanicalObjectCudaVec1f_vDot_kernelPfPKfS1_ii,(.L_x_21 - _Z37MechanicalObjectCudaVec1f_vDot_kernelPfPKfS1_ii)
        .other          _Z37MechanicalObjectCudaVec1f_vDot_kernelPfPKfS1_ii,@"STO_CUDA_ENTRY STV_DEFAULT"
_Z37MechanicalObjectCudaVec1f_vDot_kernelPfPKfS1_ii:
.text._Z37MechanicalObjectCudaVec1f_vDot_kernelPfPKfS1_ii:
[----:B------:R-:W-:Y:S01]  /*0000*/  LDC R1, c[0x0][0x37c] ;  /* 0x0000df00ff017b82 */ /* 0x000fe20000000800 */
[----:B------:R-:W0:Y:S07]  /*0010*/  S2R R11, SR_TID.X ;  /* 0x00000000000b7919 */ /* 0x000e2e0000002100 */
[----:B------:R-:W1:Y:S01]  /*0020*/  S2UR UR4, SR_CTAID.X ;  /* 0x00000000000479c3 */ /* 0x000e620000002500 */
[----:B------:R-:W2:Y:S07]  /*0030*/  LDCU.64 UR6, c[0x0][0x358] ;  /* 0x00006b00ff0677ac */ /* 0x000eae0008000a00 */
[----:B------:R-:W1:Y:S08]  /*0040*/  LDC R0, c[0x0][0x360] ;  /* 0x0000d800ff007b82 */ /* 0x000e700000000800 */
[----:B------:R-:W3:Y:S08]  /*0050*/  LDC.64 R2, c[0x0][0x388] ;  /* 0x0000e200ff027b82 */ /* 0x000ef00000000a00 */
[----:B------:R-:W4:Y:S01]  /*0060*/  LDC.64 R4, c[0x0][0x390] ;  /* 0x0000e400ff047b82 */ /* 0x000f220000000a00 */
[----:B-1----:R-:W-:Y:S01]  /*0070*/  IMAD R7, R0, UR4, RZ ;  /* 0x0000000400077c24 */ /* 0x002fe2000f8e02ff */
[----:B------:R-:W1:Y:S03]  /*0080*/  LDCU.64 UR4, c[0x0][0x398] ;  /* 0x00007300ff0477ac */ /* 0x000e660008000a00 */
[----:B0-----:R-:W-:-:S04]  /*0090*/  IMAD.IADD R9, R7, 0x1, R11 ;  /* 0x0000000107097824 */ /* 0x001fc800078e020b */
[----:B---3--:R-:W-:-:S06]  /*00a0*/  IMAD.WIDE R2, R9, 0x4, R2 ;  /* 0x0000000409027825 */ /* 0x008fcc00078e0202 */
[----:B--2---:R-:W2:Y:S01]  /*00b0*/  LDG.E R2, desc[UR6][R2.64] ;  /* 0x0000000602027981 */ /* 0x004ea2000c1e1900 */
[----:B----4-:R-:W-:-:S06]  /*00c0*/  IMAD.WIDE R4, R9, 0x4, R4 ;  /* 0x0000000409047825 */ /* 0x010fcc00078e0204 */
[----:B------:R-:W2:Y:S01]  /*00d0*/  LDG.E R5, desc[UR6][R4.64] ;  /* 0x0000000604057981 */ /* 0x000ea2000c1e1900 */
[----:B-1----:R-:W-:Y:S01]  /*00e0*/  UISETP.GE.AND UP0, UPT, UR5, 0x1, UPT ;  /* 0x000000010500788c */ /* 0x002fe2000bf06270 */
[----:B------:R-:W-:Y:S02]  /*00f0*/  IADD3 R9, PT, PT, -R7, RZ, RZ ;  /* 0x000000ff07097210 */ /* 0x000fe40007ffe1ff */
[----:B------:R-:W-:Y:S02]  /*0100*/  ISETP.NE.AND P1, PT, R11, RZ, PT ;  /* 0x000000ff0b00720c */ /* 0x000fe40003f25270 */
[----:B------:R-:W-:Y:S01]  /*0110*/  VIADDMNMX.U32 R0, R9, UR4, R0, PT ;  /* 0x0000000409007c46 */ /* 0x000fe2000b800000 */
[----:B--2---:R-:W-:-:S03]  /*0120*/  FMUL R9, R2, R5 ;  /* 0x0000000502097220 */ /* 0x004fc60000400000 */
[----:B------:R-:W-:Y:S07]  /*0130*/  BRA.U !UP0, `(.L_x_3) ;  /* 0x0000000108507547 */ /* 0x000fee000b800000 */
[----:B------:R-:W0:Y:S01]  /*0140*/  S2UR UR5, SR_CgaCtaId ;  /* 0x00000000000579c3 */ /* 0x000e220000008800 */
[----:B------:R-:W1:Y:S01]  /*0150*/  LDCU UR8, c[0x0][0x39c] ;  /* 0x00007380ff0877ac */ /* 0x000e620008000800 */
[----:B------:R-:W-:Y:S01]  /*0160*/  IMAD.MOV.U32 R2, RZ, RZ, R0 ;  /* 0x000000ffff027224 */ /* 0x000fe200078e0000 */
[----:B------:R-:W-:Y:S01]  /*0170*/  UMOV UR4, 0x400 ;  /* 0x0000040000047882 */ /* 0x000fe20000000000 */
[----:B-1----:R-:W-:Y:S01]  /*0180*/  MOV R0, UR8 ;  /* 0x0000000800007c02 */ /* 0x002fe20008000f00 */
[----:B0-----:R-:W-:-:S06]  /*0190*/  ULEA UR4, UR5, UR4, 0x18 ;  /* 0x0000000405047291 */ /* 0x001fcc000f8ec0ff */
[----:B------:R-:W-:-:S07]  /*01a0*/  LEA R3, R11, UR4, 0x2 ;  /* 0x000000040b037c11 */ /* 0x000fce000f8e10ff */
.L_x_4:
[C---:B------:R-:W-:Y:S01]  /*01b0*/  ISETP.GE.AND P0, PT, R11.reuse, R2, PT ;  /* 0x000000020b00720c */ /* 0x040fe20003f06270 */
[----:B------:R-:W-:-:S03]  /*01c0*/  IMAD.IADD R5, R11, 0x1, R0 ;  /* 0x000000010b057824 */ /* 0x000fc600078e0200 */
[----:B------:R-:W-:Y:S02]  /*01d0*/  ISETP.LT.OR P0, PT, R11, R0, P0 ;  /* 0x000000000b00720c */ /* 0x000fe40000701670 */
[----:B------:R-:W-:Y:S01]  /*01e0*/  ISETP.GE.AND P2, PT, R5, R2, PT ;  /* 0x000000020500720c */ /* 0x000fe20003f46270 */
[----:B------:R-:W-:-:S10]  /*01f0*/  IMAD.MOV.U32 R2, RZ, RZ, R0 ;  /* 0x000000ffff027224 */ /* 0x000fd400078e0000 */
[----:B------:R-:W-:Y:S01]  /*0200*/  @!P0 STS [R3], R9 ;  /* 0x0000000903008388 */ /* 0x000fe20000000800 */
[----:B------:R-:W-:Y:S01]  /*0210*/  BAR.SYNC.DEFER_BLOCKING 0x0 ;  /* 0x0000000000007b1d */ /* 0x000fe20000010000 */
[C---:B------:R-:W-:Y:S02]  /*0220*/  @!P2 LEA R4, R0.reuse, R3, 0x2 ;  /* 0x000000030004a211 */ /* 0x040fe400078e10ff */
[----:B------:R-:W-:Y:S02]  /*0230*/  ISETP.GT.U32.AND P0, PT, R0, 0x1, PT ;  /* 0x000000010000780c */ /* 0x000fe40003f04070 */
[----:B------:R-:W-:Y:S02]  /*0240*/  SHF.R.U32.HI R0, RZ, 0x1, R0 ;  /* 0x00000001ff007819 */ /* 0x000fe40000011600 */
[----:B------:R-:W0:Y:S02]  /*0250*/  @!P2 LDS R4, [R4] ;  /* 0x000000000404a984 */ /* 0x000e240000000800 */
[----:B0-----:R-:W-:-:S07]  /*0260*/  @!P2 FADD R9, R9, R4 ;  /* 0x000000040909a221 */ /* 0x001fce0000000000 */
[----:B------:R-:W-:Y:S05]  /*0270*/  @P0 BRA `(.L_x_4) ;  /* 0xfffffffc00cc0947 */ /* 0x000fea000383ffff */
.L_x_3:
[----:B------:R-:W-:Y:S05]  /*0280*/  @P1 EXIT ;  /* 0x000000000000194d */ /* 0x000fea0003800000 */
[----:B------:R-:W0:Y:S02]  /*0290*/  LDC.64 R2, c[0x0][0x380] ;  /* 0x0000e000ff027b82 */ /* 0x000e240000000a00 */
[----:B0-----:R-:W-:-:S05]  /*02a0*/  IMAD.WIDE R2, R7, 0x4, R2 ;  /* 0x0000000407027825 */ /* 0x001fca00078e0202 */
[----:B------:R-:W-:Y:S01]  /*02b0*/  STG.E desc[UR6][R2.64], R9 ;  /* 0x0000000902007986 */ /* 0x000fe2000c101906 */
[----:B------:R-:W-:Y:S05]  /*02c0*/  EXIT ;  /* 0x000000000000794d */ /* 0x000fea0003800000 */
.L_x_5:
        /* <DEDUP_REMOVED lines=11> */
.L_x_21:


//--------------------- .text._Z36MechanicalObjectCudaVec3f_vOp_kernelP6float3PKS_S2_f --------------------------
	.section	.text._Z36MechanicalObjectCudaVec3f_vOp_kernelP6float3PKS_S2_f,"ax",@progbits
	.align	128
        .global         _Z36MechanicalObjectCudaVec3f_vOp_kernelP6float3PKS_S2_f
        .type           _Z36MechanicalObjectCudaVec3f_vOp_kernelP6float3PKS_S2_f,@function
        .size           _Z36MechanicalObjectCudaVec3f_vOp_kernelP6float3PKS_S2_f,(.L_x_22 - _Z36MechanicalObjectCudaVec3f_vOp_kernelP6float3PKS_S2_f)
        .other          _Z36MechanicalObjectCudaVec3f_vOp_kernelP6float3PKS_S2_f,@"STO_CUDA_ENTRY STV_DEFAULT"
_Z36MechanicalObjectCudaVec3f_vOp_kernelP6float3PKS_S2_f:
.text._Z36MechanicalObjectCudaVec3f_vOp_kernelP6float3PKS_S2_f:
[----:B------:R-:W-:Y:S01]  /*0000*/  LDC R1, c[0x0][0x37c] ;  /* 0x0000df00ff017b82 */ /* 0x000fe20000000800 */
[----:B------:R-:W0:Y:S07]  /*0010*/  S2R R0, SR_TID.X ;  /* 0x0000000000007919 */ /* 0x000e2e0000002100 */
[----:B------:R-:W0:Y:S01]  /*0020*/  S2UR UR6, SR_CTAID.X ;  /* 0x00000000000679c3 */ /* 0x000e220000002500 */
[----:B------:R-:W1:Y:S07]  /*0030*/  LDCU.64 UR4, c[0x0][0x358] ;  /* 0x00006b00ff0477ac */ /* 0x000e6e0008000a00 */
[----:B------:R-:W0:Y:S08]  /*0040*/  LDC R9, c[0x0][0x360] ;  /* 0x0000d800ff097b82 */ /* 0x000e300000000800 */
[----:B------:R-:W2:Y:S08]  /*0050*/  LDC.64 R2, c[0x0][0x388] ;  /* 0x0000e200ff027b82 */ /* 0x000eb00000000a00 */
[----:B------:R-:W3:Y:S01]  /*0060*/  LDC.64 R4, c[0x0][0x390] ;  /* 0x0000e400ff047b82 */ /* 0x000ee20000000a00 */
[----:B0-----:R-:W-:-:S07]  /*0070*/  IMAD R9, R9, UR6, R0 ;  /* 0x0000000609097c24 */ /* 0x001fce000f8e0200 */
[----:B------:R-:W0:Y:S01]  /*0080*/  LDC.64 R6, c[0x0][0x380] ;  /* 0x0000e000ff067b82 */ /* 0x000e220000000a00 */
[----:B------:R-:W4:Y:S01]  /*0090*/  LDCU UR6, c[0x0][0x398] ;  /* 0x00007300ff0677ac */ /* 0x000f220008000800 */
[----:B--2---:R-:W-:-:S05]  /*00a0*/  IMAD.WIDE R2, R9, 0xc, R2 ;  /* 0x0000000c09027825 */ /* 0x004fca00078e0202 */
[----:B-1----:R-:W4:Y:S01]  /*00b0*/  LDG.E R0, desc[UR4][R2.64] ;  /* 0x0000000402007981 */ /* 0x002f22000c1e1900 */
[----:B---3--:R-:W-:-:S03]  /*00c0*/  IMAD.WIDE R4, R9, 0xc, R4 ;  /* 0x0000000c09047825 */ /* 0x008fc600078e0204 */
[----:B------:R-:W2:Y:S04]  /*00d0*/  LDG.E R8, desc[UR4][R2.64+0x4] ;  /* 0x0000040402087981 */ /* 0x000ea8000c1e1900 */
[----:B------:R-:W4:Y:S04]  /*00e0*/  LDG.E R11, desc[UR4][R4.64] ;  /* 0x00000004040b7981 */ /* 0x000f28000c1e1900 */
[----:B------:R-:W3:Y:S04]  /*00f0*/  LDG.E R10, desc[UR4][R2.64+0x8] ;  /* 0x00000804020a7981 */ /* 0x000ee8000c1e1900 */
[----:B------:R-:W2:Y:S04]  /*0100*/  LDG.E R13, desc[UR4][R4.64+0x4] ;  /* 0x00000404040d7981 */ /* 0x000ea8000c1e1900 */
[----:B------:R-:W3:Y:S01]  /*0110*/  LDG.E R15, desc[UR4][R4.64+0x8] ;  /* 0x00000804040f7981 */ /* 0x000ee2000c1e1900 */
[----:B0-----:R-:W-:-:S04]  /*0120*/  IMAD.WIDE R6, R9, 0xc, R6 ;  /* 0x0000000c09067825 */ /* 0x001fc800078e0206 */
[----:B----4-:R-:W-:Y:S01]  /*0130*/  FFMA R11, R11, UR6, R0 ;  /* 0x000000060b0b7c23 */ /* 0x010fe20008000000 */
[----:B--2---:R-:W-:Y:S01]  /*0140*/  FFMA R13, R13, UR6, R8 ;  /* 0x000000060d0d7c23 */ /* 0x004fe20008000008 */
[----:B---3--:R-:W-:-:S03]  /*0150*/  FFMA R15, R15, UR6, R10 ;  /* 0x000000060f0f7c23 */ /* 0x008fc6000800000a */
[----:B------:R-:W-:Y:S04]  /*0160*/  STG.E desc[UR4][R6.64], R11 ;  /* 0x0000000b06007986 */ /* 0x000fe8000c101904 */
[----:B------:R-:W-:Y:S04]  /*0170*/  STG.E desc[UR4][R6.64+0x4], R13 ;  /* 0x0000040d06007986 */ /* 0x000fe8000c101904 */
[----:B------:R-:W-:Y:S01]  /*0180*/  STG.E desc[UR4][R6.64+0x8], R15 ;  /* 0x0000080f06007986 */ /* 0x000fe2000c101904 */
[----:B------:R-:W-:Y:S05]  /*0190*/  EXIT ;  /* 0x000000000000794d */ /* 0x000fea0003800000 */
.L_x_6:
        /* <DEDUP_REMOVED lines=14> */
.L_x_22:


//--------------------- .text._Z36MechanicalObjectCudaVec1f_vOp_kernelPfPKfS1_f --------------------------
	.section	.text._Z36MechanicalObjectCudaVec1f_vOp_kernelPfPKfS1_f,"ax",@progbits
	.align	128
        .global         _Z36MechanicalObjectCudaVec1f_vOp_kernelPfPKfS1_f
        .type           _Z36MechanicalObjectCudaVec1f_vOp_kernelPfPKfS1_f,@function
        .size           _Z36MechanicalObjectCudaVec1f_vOp_kernelPfPKfS1_f,(.L_x_23 - _Z36MechanicalObjectCudaVec1f_vOp_kernelPfPKfS1_f)
        .other          _Z36MechanicalObjectCudaVec1f_vOp_kernelPfPKfS1_f,@"STO_CUDA_ENTRY STV_DEFAULT"
_Z36MechanicalObjectCudaVec1f_vOp_kernelPfPKfS1_f:
.text._Z36MechanicalObjectCudaVec1f_vOp_kernelPfPKfS1_f:
        /* <DEDUP_REMOVED lines=10> */
[----:B--2---:R-:W-:-:S06]  /*00a0*/  IMAD.WIDE R2, R9, 0x4, R2 ;  /* 0x0000000409027825 */ /* 0x004fcc00078e0202 */
[----:B-1----:R-:W4:Y:S01]  /*00b0*/  LDG.E R2, desc[UR4][R2.64] ;  /* 0x0000000402027981 */ /* 0x002f22000c1e1900 */
[----:B---3--:R-:W-:-:S06]  /*00c0*/  IMAD.WIDE R4, R9, 0x4, R4 ;  /* 0x0000000409047825 */ /* 0x008fcc00078e0204 */
[----:B------:R-:W4:Y:S01]  /*00d0*/  LDG.E R5, desc[UR4][R4.64] ;  /* 0x0000000404057981 */ /* 0x000f22000c1e1900 */
[----:B0-----:R-:W-:-:S04]  /*00e0*/  IMAD.WIDE R6, R9, 0x4, R6 ;  /* 0x0000000409067825 */ /* 0x001fc800078e0206 */
[----:B----4-:R-:W-:-:S05]  /*00f0*/  FFMA R9, R5, UR6, R2 ;  /* 0x0000000605097c23 */ /* 0x010fca0008000002 */
[----:B------:R-:W-:Y:S01]  /*0100*/  STG.E desc[UR4][R6.64], R9 ;  /* 0x0000000906007986 */ /* 0x000fe2000c101904 */
[----:B------:R-:W-:Y:S05]  /*0110*/  EXIT ;  /* 0x000000000000794d */ /* 0x000fea0003800000 */
.L_x_7:
        /* <DEDUP_REMOVED lines=14> */
.L_x_23:


//--------------------- .text._Z37MechanicalObjectCudaVec3f_vAdd_kernelP6float3PKS_S2_ --------------------------
	.section	.text._Z37MechanicalObjectCudaVec3f_vAdd_kernelP6float3PKS_S2_,"ax",@progbits
	.align	128
        .global         _Z37MechanicalObjectCudaVec3f_vAdd_kernelP6float3PKS_S2_
        .type           _Z37MechanicalObjectCudaVec3f_vAdd_kernelP6float3PKS_S2_,@function
        .size           _Z37MechanicalObjectCudaVec3f_vAdd_kernelP6float3PKS_S2_,(.L_x_24 - _Z37MechanicalObjectCudaVec3f_vAdd_kernelP6float3PKS_S2_)
        .other          _Z37MechanicalObjectCudaVec3f_vAdd_kernelP6float3PKS_S2_,@"STO_CUDA_ENTRY STV_DEFAULT"
_Z37MechanicalObjectCudaVec3f_vAdd_kernelP6float3PKS_S2_:
.text._Z37MechanicalObjectCudaVec3f_vAdd_kernelP6float3PKS_S2_:
        /* <DEDUP_REMOVED lines=9> */
[----:B--2---:R-:W-:-:S05]  /*0090*/  IMAD.WIDE R2, R9, 0xc, R2 ;  /* 0x0000000c09027825 */ /* 0x004fca00078e0202 */
[----:B-1----:R-:W2:Y:S01]  /*00a0*/  LDG.E R0, desc[UR4][R2.64] ;  /* 0x0000000402007981 */ /* 0x002ea2000c1e1900 */
[----:B---3--:R-:W-:-:S03]  /*00b0*/  IMAD.WIDE R4, R9, 0xc, R4 ;  /* 0x0000000c09047825 */ /* 0x008fc600078e0204 */
[----:B------:R-:W3:Y:S04]  /*00c0*/  LDG.E R8, desc[UR4][R2.64+0x4] ;  /* 0x0000040402087981 */ /* 0x000ee8000c1e1900 */
[----:B------:R-:W2:Y:S04]  /*00d0*/  LDG.E R11, desc[UR4][R4.64] ;  /* 0x00000004040b7981 */ /* 0x000ea8000c1e1900 */
[----:B------:R-:W4:Y:S04]  /*00e0*/  LDG.E R10, desc[UR4][R2.64+0x8] ;  /* 0x00000804020a7981 */ /* 0x000f28000c1e1900 */
[----:B------:R-:W3:Y:S04]  /*00f0*/  LDG.E R13, desc[UR4][R4.64+0x4] ;  /* 0x00000404040d7981 */ /* 0x000ee8000c1e1900 */
[----:B------:R-:W4:Y:S01]  /*0100*/  LDG.E R15, desc[UR4][R4.64+0x8] ;  /* 0x00000804040f7981 */ /* 0x000f22000c1e1900 */
[----:B0-----:R-:W-:-:S04]  /*0110*/  IMAD.WIDE R6, R9, 0xc, R6 ;  /* 0x0000000c09067825 */ /* 0x001fc800078e0206 */
[----:B--2---:R-:W-:Y:S01]  /*0120*/  FADD R11, R0, R11 ;  /* 0x0000000b000b7221 */ /* 0x004fe20000000000 */
[----:B---3--:R-:W-:Y:S01]  /*0130*/  FADD R13, R8, R13 ;  /* 0x0000000d080d7221 */ /* 0x008fe20000000000 */
[----:B----4-:R-:W-:-:S03]  /*0140*/  FADD R15, R10, R15 ;  /* 0x0000000f0a0f7221 */ /* 0x010fc60000000000 */
[----:B------:R-:W-:Y:S04]  /*0150*/  STG.E desc[UR4][R6.64], R11 ;  /* 0x0000000b06007986 */ /* 0x000fe8000c101904 */
[----:B------:R-:W-:Y:S04]  /*0160*/  STG.E desc[UR4][R6.64+0x4], R13 ;  /* 0x0000040d06007986 */ /* 0x000fe8000c101904 */
[----:B------:R-:W-:Y:S01]  /*0170*/  STG.E desc[UR4][R6.64+0x8], R15 ;  /* 0x0000080f06007986 */ /* 0x000fe2000c101904 */
[----:B------:R-:W-:Y:S05]  /*0180*/  EXIT ;  /* 0x000000000000794d */ /* 0x000fea0003800000 */
.L_x_8:
        /* <DEDUP_REMOVED lines=15> */
.L_x_24:


//--------------------- .text._Z37MechanicalObjectCudaVec1f_vAdd_kernelPfPKfS1_ --------------------------
	.section	.text._Z37MechanicalObjectCudaVec1f_vAdd_kernelPfPKfS1_,"ax",@progbits
	.align	128
        .global         _Z37MechanicalObjectCudaVec1f_vAdd_kernelPfPKfS1_
        .type           _Z37MechanicalObjectCudaVec1f_vAdd_kernelPfPKfS1_,@function
        .size           _Z37MechanicalObjectCudaVec1f_vAdd_kernelPfPKfS1_,(.L_x_25 - _Z37MechanicalObjectCudaVec1f_vAdd_kernelPfPKfS1_)
        .other          _Z37MechanicalObjectCudaVec1f_vAdd_kernelPfPKfS1_,@"STO_CUDA_ENTRY STV_DEFAULT"
_Z37MechanicalObjectCudaVec1f_vAdd_kernelPfPKfS1_:
.text._Z37MechanicalObjectCudaVec1f_vAdd_kernelPfPKfS1_:
        /* <DEDUP_REMOVED lines=9> */
[----:B--2---:R-:W-:-:S06]  /*0090*/  IMAD.WIDE R2, R9, 0x4, R2 ;  /* 0x0000000409027825 */ /* 0x004fcc00078e0202 */
[----:B-1----:R-:W2:Y:S01]  /*00a0*/  LDG.E R2, desc[UR4][R2.64] ;  /* 0x0000000402027981 */ /* 0x002ea2000c1e1900 */
[----:B---3--:R-:W-:-:S06]  /*00b0*/  IMAD.WIDE R4, R9, 0x4, R4 ;  /* 0x0000000409047825 */ /* 0x008fcc00078e0204 */
[----:B------:R-:W2:Y:S01]  /*00c0*/  LDG.E R5, desc[UR4][R4.64] ;  /* 0x0000000404057981 */ /* 0x000ea2000c1e1900 */
[----:B0-----:R-:W-:-:S04]  /*00d0*/  IMAD.WIDE R6, R9, 0x4, R6 ;  /* 0x0000000409067825 */ /* 0x001fc800078e0206 */
[----:B--2---:R-:W-:-:S05]  /*00e0*/  FADD R9, R2, R5 ;  /* 0x0000000502097221 */ /* 0x004fca0000000000 */
[----:B------:R-:W-:Y:S01]  /*00f0*/  STG.E desc[UR4][R6.64], R9 ;  /* 0x0000000906007986 */ /* 0x000fe2000c101904 */
[----:B------:R-:W-:Y:S05]  /*0100*/  EXIT ;  /* 0x000000000000794d */ /* 0x000fea0003800000 */
.L_x_9:
        /* <DEDUP_REMOVED lines=15> */
.L_x_25:


//--------------------- .text._Z39MechanicalObjectCudaVec3f_vPEqBF_kernelP6float3PKS_f --------------------------
	.section	.text._Z39MechanicalObjectCudaVec3f_vPEqBF_kernelP6float3PKS_f,"ax",@progbits
	.align	128
        .global         _Z39MechanicalObjectCudaVec3f_vPEqBF_kernelP6float3PKS_f
        .type           _Z39MechanicalObjectCudaVec3f_vPEqBF_kernelP6float3PKS_f,@function
        .size           _Z39MechanicalObjectCudaVec3f_vPEqBF_kernelP6float3PKS_f,(.L_x_26 - _Z39MechanicalObjectCudaVec3f_vPEqBF_kernelP6float3PKS_f)
        .other          _Z39MechanicalObjectCudaVec3f_vPEqBF_kernelP6float3PKS_f,@"STO_CUDA_ENTRY STV_DEFAULT"
_Z39MechanicalObjectCudaVec3f_vPEqBF_kernelP6float3PKS_f:
.text._Z39MechanicalObjectCudaVec3f_vPEqBF_kernelP6float3PKS_f:
[----:B------:R-:W-:Y:S01]  /*0000*/  LDC R1, c[0x0][0x37c] ;  /* 0x0000df00ff017b82 */ /* 0x000fe20000000800 */
[----:B------:R-:W0:Y:S07]  /*0010*/  S2R R0, SR_TID.X ;  /* 0x0000000000007919 */ /* 0x000e2e0000002100 */
[----:B------:R-:W0:Y:S01]  /*0020*/  S2UR UR6, SR_CTAID.X ;  /* 0x00000000000679c3 */ /* 0x000e220000002500 */
[----:B------:R-:W1:Y:S07]  /*0030*/  LDCU.64 UR4, c[0x0][0x358] ;  /* 0x00006b00ff0477ac */ /* 0x000e6e0008000a00 */
[----:B------:R-:W0:Y:S08]  /*0040*/  LDC R7, c[0x0][0x360] ;  /* 0x0000d800ff077b82 */ /* 0x000e300000000800 */
[----:B------:R-:W2:Y:S08]  /*0050*/  LDC.64 R2, c[0x0][0x388] ;  /* 0x0000e200ff027b82 */ /* 0x000eb00000000a00 */
[----:B------:R-:W3:Y:S01]  /*0060*/  LDC.64 R4, c[0x0][0x380] ;  /* 0x0000e000ff047b82 */ /* 0x000ee20000000a00 */
[----:B0-----:R-:W-:Y:S01]  /*0070*/  IMAD R7, R7, UR6, R0 ;  /* 0x0000000607077c24 */ /* 0x001fe2000f8e0200 */
[----:B------:R-:W0:Y:S03]  /*0080*/  LDCU UR6, c[0x0][0x390] ;  /* 0x00007200ff0677ac */ /* 0x000e260008000800 */
[----:B--2---:R-:W-:-:S05]  /*0090*/  IMAD.WIDE R2, R7, 0xc, R2 ;  /* 0x0000000c07027825 */ /* 0x004fca00078e0202 */
[----:B-1----:R-:W0:Y:S01]  /*00a0*/  LDG.E R0, desc[UR4][R2.64] ;  /* 0x0000000402007981 */ /* 0x002e22000c1e1900 */
[----:B---3--:R-:W-:-:S03]  /*00b0*/  IMAD.WIDE R4, R7, 0xc, R4 ;  /* 0x0000000c07047825 */ /* 0x008fc600078e0204 */
[----:B------:R-:W2:Y:S04]  /*00c0*/  LDG.E R6, desc[UR4][R2.64+0x4] ;  /* 0x0000040402067981 */ /* 0x000ea8000c1e1900 */
[----:B------:R-:W3:Y:S04]  /*00d0*/  LDG.E R7, desc[UR4][R2.64+0x8] ;  /* 0x0000080402077981 */ /* 0x000ee8000c1e1900 */
[----:B------:R-:W0:Y:S04]  /*00e0*/  LDG.E R9, desc[UR4][R4.64] ;  /* 0x0000000404097981 */ /* 0x000e28000c1e1900 */
[----:B------:R-:W2:Y:S04]  /*00f0*/  LDG.E R11, desc[UR4][R4.64+0x4] ;  /* 0x00000404040b7981 */ /* 0x000ea8000c1e1900 */
[----:B------:R-:W3:Y:S01]  /*0100*/  LDG.E R8, desc[UR4][R4.64+0x8] ;  /* 0x0000080404087981 */ /* 0x000ee2000c1e1900 */
[----:B0-----:R-:W-:Y:S01]  /*0110*/  FFMA R9, R0, UR6, R9 ;  /* 0x0000000600097c23 */ /* 0x001fe20008000009 */
[----:B--2---:R-:W-:Y:S01]  /*0120*/  FFMA R11, R6, UR6, R11 ;  /* 0x00000006060b7c23 */ /* 0x004fe2000800000b */
[----:B---3--:R-:W-:-:S03]  /*0130*/  FFMA R7, R7, UR6, R8 ;  /* 0x0000000607077c23 */ /* 0x008fc60008000008 */
[----:B------:R-:W-:Y:S04]  /*0140*/  STG.E desc[UR4][R4.64], R9 ;  /* 0x0000000904007986 */ /* 0x000fe8000c101904 */
[----:B------:R-:W-:Y:S04]  /*0150*/  STG.E desc[UR4][R4.64+0x4], R11 ;  /* 0x0000040b04007986 */ /* 0x000fe8000c101904 */
[----:B------:R-:W-:Y:S01]  /*0160*/  STG.E desc[UR4][R4.64+0x8], R7 ;  /* 0x0000080704007986 */ /* 0x000fe2000c101904 */
[----:B------:R-:W-:Y:S05]  /*0170*/  EXIT ;  /* 0x000000000000794d */ /* 0x000fea0003800000 */
.L_x_10:
        /* <DEDUP_REMOVED lines=16> */
.L_x_26:


//--------------------- .text._Z39MechanicalObjectCudaVec1f_vPEqBF_kernelPfPKff --------------------------
	.section	.text._Z39MechanicalObjectCudaVec1f_vPEqBF_kernelPfPKff,"ax",@progbits
	.align	128
        .global         _Z39MechanicalObjectCudaVec1f_vPEqBF_kernelPfPKff
        .type           _Z39MechanicalObjectCudaVec1f_vPEqBF_kernelPfPKff,@function
        .size           _Z39MechanicalObjectCudaVec1f_vPEqBF_kernelPfPKff,(.L_x_27 - _Z39MechanicalObjectCudaVec1f_vPEqBF_kernelPfPKff)
        .other          _Z39MechanicalObjectCudaVec1f_vPEqBF_kernelPfPKff,@"STO_CUDA_ENTRY STV_DEFAULT"
_Z39MechanicalObjectCudaVec1f_vPEqBF_kernelPfPKff:
.text._Z39MechanicalObjectCudaVec1f_vPEqBF_kernelPfPKff:
        /* <DEDUP_REMOVED lines=9> */
[----:B--2---:R-:W-:-:S06]  /*0090*/  IMAD.WIDE R2, R7, 0x4, R2 ;  /* 0x0000000407027825 */ /* 0x004fcc00078e0202 */
[----:B-1----:R-:W0:Y:S01]  /*00a0*/  LDG.E R2, desc[UR4][R2.64] ;  /* 0x0000000402027981 */ /* 0x002e22000c1e1900 */
[----:B---3--:R-:W-:-:S05]  /*00b0*/  IMAD.WIDE R4, R7, 0x4, R4 ;  /* 0x0000000407047825 */ /* 0x008fca00078e0204 */
[----:B------:R-:W0:Y:S02]  /*00c0*/  LDG.E R7, desc[UR4][R4.64] ;  /* 0x0000000404077981 */ /* 0x000e24000c1e1900 */
[----:B0-----:R-:W-:-:S05]  /*00d0*/  FFMA R7, R2, UR6, R7 ;  /* 0x0000000602077c23 */ /* 0x001fca0008000007 */
[----:B------:R-:W-:Y:S01]  /*00e0*/  STG.E desc[UR4][R4.64], R7 ;  /* 0x0000000704007986 */ /* 0x000fe2000c101904 */
[----:B------:R-:W-:Y:S05]  /*00f0*/  EXIT ;  /* 0x000000000000794d */ /* 0x000fea0003800000 */
.L_x_11:
        /* <DEDUP_REMOVED lines=16> */
.L_x_27:


//--------------------- .text._Z37MechanicalObjectCudaVec3f_vPEq_kernelP6float3PKS_ --------------------------
	.section	.text._Z37MechanicalObjectCudaVec3f_vPEq_kernelP6float3PKS_,"ax",@progbits
	.align	128
        .global         _Z37MechanicalObjectCudaVec3f_vPEq_kernelP6float3PKS_
        .type           _Z37MechanicalObjectCudaVec3f_vPEq_kernelP6float3PKS_,@function
        .size           _Z37MechanicalObjectCudaVec3f_vPEq_kernelP6float3PKS_,(.L_x_28 - _Z37MechanicalObjectCudaVec3f_vPEq_kernelP6float3PKS_)
        .other          _Z37MechanicalObjectCudaVec3f_vPEq_kernelP6float3PKS_,@"STO_CUDA_ENTRY STV_DEFAULT"
_Z37MechanicalObjectCudaVec3f_vPEq_kernelP6float3PKS_:
.text._Z37MechanicalObjectCudaVec3f_vPEq_kernelP6float3PKS_:
[----:B------:R-:W-:Y:S01]  /*0000*/  LDC R1, c[0x0][0x37c] ;  /* 0x0000df00ff017b82 */ /* 0x000fe20000000800 */
[----:B------:R-:W0:Y:S07]  /*0010*/  S2R R0, SR_TID.X ;  /* 0x0000000000007919 */ /* 0x000e2e0000002100 */
[----:B------:R-:W0:Y:S01]  /*0020*/  S2UR UR6, SR_CTAID.X ;  /* 0x00000000000679c3 */ /* 0x000e220000002500 */
[----:B------:R-:W1:Y:S07]  /*0030*/  LDCU.64 UR4, c[0x0][0x358] ;  /* 0x00006b00ff0477ac */ /* 0x000e6e0008000a00 */
[----:B------:R-:W0:Y:S08]  /*0040*/  LDC R7, c[0x0][0x360] ;  /* 0x0000d800ff077b82 */ /* 0x000e300000000800 */
[----:B------:R-:W2:Y:S08]  /*0050*/  LDC.64 R2, c[0x0][0x388] ;  /* 0x0000e200ff027b82 */ /* 0x000eb00000000a00 */
[----:B------:R-:W3:Y:S01]  /*0060*/  LDC.64 R4, c[0x0][0x380] ;  /* 0x0000e000ff047b82 */ /* 0x000ee20000000a00 */
[----:B0-----:R-:W-:-:S04]  /*0070*/  IMAD R7, R7, UR6, R0 ;  /* 0x0000000607077c24 */ /* 0x001fc8000f8e0200 */
[----:B--2---:R-:W-:-:S05]  /*0080*/  IMAD.WIDE R2, R7, 0xc, R2 ;  /* 0x0000000c07027825 */ /* 0x004fca00078e0202 */
[----:B-1----:R-:W2:Y:S01]  /*0090*/  LDG.E R0, desc[UR4][R2.64] ;  /* 0x0000000402007981 */ /* 0x002ea2000c1e1900 */
[----:B---3--:R-:W-:-:S03]  /*00a0*/  IMAD.WIDE R4, R7, 0xc, R4 ;  /* 0x0000000c07047825 */ /* 0x008fc600078e0204 */
[----:B------:R-:W3:Y:S04]  /*00b0*/  LDG.E R6, desc[UR4][R2.64+0x4] ;  /* 0x0000040402067981 */ /* 0x000ee8000c1e1900 */
[----:B------:R-:W4:Y:S04]  /*00c0*/  LDG.E R7, desc[UR4][R2.64+0x8] ;  /* 0x0000080402077981 */ /* 0x000f28000c1e1900 */
[----:B------:R-:W2:Y:S04]  /*00d0*/  LDG.E R9, desc[UR4][R4.64] ;  /* 0x0000000404097981 */ /* 0x000ea8000c1e1900 */
[----:B------:R-:W3:Y:S04]  /*00e0*/  LDG.E R11, desc[UR4][R4.64+0x4] ;  /* 0x00000404040b7981 */ /* 0x000ee8000c1e1900 */
[----:B------:R-:W4:Y:S01]  /*00f0*/  LDG.E R8, desc[UR4][R4.64+0x8] ;  /* 0x0000080404087981 */ /* 0x000f22000c1e1900 */
[----:B--2---:R-:W-:Y:S01]  /*0100*/  FADD R9, R0, R9 ;  /* 0x0000000900097221 */ /* 0x004fe20000000000 */
[----:B---3--:R-:W-:Y:S01]  /*0110*/  FADD R11, R6, R11 ;  /* 0x0000000b060b7221 */ /* 0x008fe20000000000 */
[----:B----4-:R-:W-:-:S03]  /*0120*/  FADD R7, R7, R8 ;  /* 0x0000000807077221 */ /* 0x010fc60000000000 */
[----:B------:R-:W-:Y:S04]  /*0130*/  STG.E desc[UR4][R4.64], R9 ;  /* 0x0000000904007986 */ /* 0x000fe8000c101904 */
[----:B------:R-:W-:Y:S04]  /*0140*/  STG.E desc[UR4][R4.64+0x4], R11 ;  /* 0x0000040b04007986 */ /* 0x000fe8000c101904 */
[----:B------:R-:W-:Y:S01]  /*0150*/  STG.E desc[UR4][R4.64+0x8], R7 ;  /* 0x0000080704007986 */ /* 0x000fe2000c101904 */
[----:B------:R-:W-:Y:S05]  /*0160*/  EXIT ;  /* 0x000000000000794d */ /* 0x000fea0003800000 */
.L_x_12:
        /* <DEDUP_REMOVED lines=9> */
.L_x_28:


//--------------------- .text._Z37MechanicalObjectCudaVec1f_vPEq_kernelPfPKf --------------------------
	.section	.text._Z37MechanicalObjectCudaVec1f_vPEq_kernelPfPKf,"ax",@progbits
	.align	128
        .global         _Z37MechanicalObjectCudaVec1f_vPEq_kernelPfPKf
        .type           _Z37MechanicalObjectCudaVec1f_vPEq_kernelPfPKf,@function
        .size           _Z37MechanicalObjectCudaVec1f_vPEq_kernelPfPKf,(.L_x_29 - _Z37MechanicalObjectCudaVec1f_vPEq_kernelPfPKf)
        .other          _Z37MechanicalObjectCudaVec1f_vPEq_kernelPfPKf,@"STO_CUDA_ENTRY STV_DEFAULT"
_Z37MechanicalObjectCudaVec1f_vPEq_kernelPfPKf:
.text._Z37MechanicalObjectCudaVec1f_vPEq_kernelPfPKf:
        /* <DEDUP_REMOVED lines=8> */
[----:B--2---:R-:W-:-:S06]  /*0080*/  IMAD.WIDE R2, R7, 0x4, R2 ;  /* 0x0000000407027825 */ /* 0x004fcc00078e0202 */
[----:B-1----:R-:W2:Y:S01]  /*0090*/  LDG.E R2, desc[UR4][R2.64] ;  /* 0x0000000402027981 */ /* 0x002ea2000c1e1900 */
[----:B---3--:R-:W-:-:S05]  /*00a0*/  IMAD.WIDE R4, R7, 0x4, R4 ;  /* 0x0000000407047825 */ /* 0x008fca00078e0204 */
[----:B------:R-:W2:Y:S02]  /*00b0*/  LDG.E R7, desc[UR4][R4.64] ;  /* 0x0000000404077981 */ /* 0x000ea4000c1e1900 */
[----:B--2---:R-:W-:-:S05]  /*00c0*/  FADD R7, R2, R7 ;  /* 0x0000000702077221 */ /* 0x004fca0000000000 */
[----:B------:R-:W-:Y:S01]  /*00d0*/  STG.E desc[UR4][R4.64], R7 ;  /* 0x0000000704007986 */ /* 0x000fe2000c101904 */
[----:B------:R-:W-:Y:S05]  /*00e0*/  EXIT ;  /* 0x000000000000794d */ /* 0x000fea0003800000 */
.L_x_13:
        /* <DEDUP_REMOVED lines=9> */
.L_x_29:


//--------------------- .text._Z38MechanicalObjectCudaVec3f_vEqBF_kernelP6float3PKS_f --------------------------
	.section	.text._Z38MechanicalObjectCudaVec3f_vEqBF_kernelP6float3PKS_f,"ax",@progbits
	.align	128
        .global         _Z38MechanicalObjectCudaVec3f_vEqBF_kernelP6float3PKS_f
        .type           _Z38MechanicalObjectCudaVec3f_vEqBF_kernelP6float3PKS_f,@function
        .size           _Z38MechanicalObjectCudaVec3f_vEqBF_kernelP6float3PKS_f,(.L_x_30 - _Z38MechanicalObjectCudaVec3f_vEqBF_kernelP6float3PKS_f)
        .other          _Z38MechanicalObjectCudaVec3f_vEqBF_kernelP6float3PKS_f,@"STO_CUDA_ENTRY STV_DEFAULT"
_Z38MechanicalObjectCudaVec3f_vEqBF_kernelP6float3PKS_f:
.text._Z38MechanicalObjectCudaVec3f_vEqBF_kernelP6float3PKS_f:
        /* <DEDUP_REMOVED lines=10> */
[----:B-1----:R-:W0:Y:S04]  /*00a0*/  LDG.E R0, desc[UR4][R2.64] ;  /* 0x0000000402007981 */ /* 0x002e28000c1e1900 */
[----:B------:R-:W2:Y:S04]  /*00b0*/  LDG.E R6, desc[UR4][R2.64+0x4] ;  /* 0x0000040402067981 */ /* 0x000ea8000c1e1900 */
[----:B------:R-:W4:Y:S01]  /*00c0*/  LDG.E R8, desc[UR4][R2.64+0x8] ;  /* 0x0000080402087981 */ /* 0x000f22000c1e1900 */
[----:B---3--:R-:W-:-:S04]  /*00d0*/  IMAD.WIDE R4, R7, 0xc, R4 ;  /* 0x0000000c07047825 */ /* 0x008fc800078e0204 */
[----:B0-----:R-:W-:Y:S01]  /*00e0*/  FMUL R7, R0, UR6 ;  /* 0x0000000600077c20 */ /* 0x001fe20008400000 */
[----:B--2---:R-:W-:-:S04]  /*00f0*/  FMUL R9, R6, UR6 ;  /* 0x0000000606097c20 */ /* 0x004fc80008400000 */
[----:B------:R-:W-:Y:S01]  /*0100*/  STG.E desc[UR4][R4.64], R7 ;  /* 0x0000000704007986 */ /* 0x000fe2000c101904 */
[----:B----4-:R-:W-:-:S03]  /*0110*/  FMUL R11, R8, UR6 ;  /* 0x00000006080b7c20 */ /* 0x010fc60008400000 */
[----:B------:R-:W-:Y:S04]  /*0120*/  STG.E desc[UR4][R4.64+0x4], R9 ;  /* 0x0000040904007986 */ /* 0x000fe8000c101904 */
[----:B------:R-:W-:Y:S01]  /*0130*/  STG.E desc[UR4][R4.64+0x8], R11 ;  /* 0x0000080b04007986 */ /* 0x000fe2000c101904 */
[----:B------:R-:W-:Y:S05]  /*0140*/  EXIT ;  /* 0x000000000000794d */ /* 0x000fea0003800000 */
.L_x_14:
        /* <DEDUP_REMOVED lines=11> */
.L_x_30:


//--------------------- .text._Z38MechanicalObjectCudaVec1f_vEqBF_kernelPfPKff --------------------------
	.section	.text._Z38MechanicalObjectCudaVec1f_vEqBF_kernelPfPKff,"ax",@progbits
	.align	128
        .global         _Z38MechanicalObjectCudaVec1f_vEqBF_kernelPfPKff
        .type           _Z38MechanicalObjectCudaVec1f_vEqBF_kernelPfPKff,@function
        .size           _Z38MechanicalObjectCudaVec1f_vEqBF_kernelPfPKff,(.L_x_31 - _Z38MechanicalObjectCudaVec1f_vEqBF_kernelPfPKff)
        .other          _Z38MechanicalObjectCudaVec1f_vEqBF_kernelPfPKff,@"STO_CUDA_ENTRY STV_DEFAULT"
_Z38MechanicalObjectCudaVec1f_vEqBF_kernelPfPKff:
.text._Z38MechanicalObjectCudaVec1f_vEqBF_kernelPfPKff:
        /* <DEDUP_REMOVED lines=11> */
[----:B---3--:R-:W-:-:S04]  /*00b0*/  IMAD.WIDE R4, R7, 0x4, R4 ;  /* 0x0000000407047825 */ /* 0x008fc800078e0204 */
[----:B0-----:R-:W-:-:S05]  /*00c0*/  FMUL R7, R2, UR6 ;  /* 0x0000000602077c20 */ /* 0x001fca0008400000 */
[----:B------:R-:W-:Y:S01]  /*00d0*/  STG.E desc[UR4][R4.64], R7 ;  /* 0x0000000704007986 */ /* 0x000fe2000c101904 */
[----:B------:R-:W-:Y:S05]  /*00e0*/  EXIT ;  /* 0x000000000000794d */ /* 0x000fea0003800000 */
.L_x_15:
        /* <DEDUP_REMOVED lines=9> */
.L_x_31:


//--------------------- .text._Z37MechanicalObjectCudaVec3f_vMEq_kernelP6float3f --------------------------
	.section	.text._Z37MechanicalObjectCudaVec3f_vMEq_kernelP6float3f,"ax",@progbits
	.align	128
        .global         _Z37MechanicalObjectCudaVec3f_vMEq_kernelP6float3f
        .type           _Z37MechanicalObjectCudaVec3f_vMEq_kernelP6float3f,@function
        .size           _Z37MechanicalObjectCudaVec3f_vMEq_kernelP6float3f,(.L_x_32 - _Z37MechanicalObjectCudaVec3f_vMEq_kernelP6float3f)
        .other          _Z37MechanicalObjectCudaVec3f_vMEq_kernelP6float3f,@"STO_CUDA_ENTRY STV_DEFAULT"
_Z37MechanicalObjectCudaVec3f_vMEq_kernelP6float3f:
.text._Z37MechanicalObjectCudaVec3f_vMEq_kernelP6float3f:
[----:B------:R-:W-:Y:S01]  /*0000*/  LDC R1, c[0x0][0x37c] ;  /* 0x0000df00ff017b82 */ /* 0x000fe20000000800 */
[----:B------:R-:W0:Y:S07]  /*0010*/  S2R R0, SR_TID.X ;  /* 0x0000000000007919 */ /* 0x000e2e0000002100 */
[----:B------:R-:W0:Y:S01]  /*0020*/  S2UR UR6, SR_CTAID.X ;  /* 0x00000000000679c3 */ /* 0x000e220000002500 */
[----:B------:R-:W1:Y:S07]  /*0030*/  LDCU.64 UR4, c[0x0][0x358] ;  /* 0x00006b00ff0477ac */ /* 0x000e6e0008000a00 */
[----:B------:R-:W0:Y:S08]  /*0040*/  LDC R5, c[0x0][0x360] ;  /* 0x0000d800ff057b82 */ /* 0x000e300000000800 */
[----:B------:R-:W2:Y:S01]  /*0050*/  LDC.64 R2, c[0x0][0x380] ;  /* 0x0000e000ff027b82 */ /* 0x000ea20000000a00 */
[----:B0-----:R-:W-:Y:S01]  /*0060*/  IMAD R5, R5, UR6, R0 ;  /* 0x0000000605057c24 */ /* 0x001fe2000f8e0200 */
[----:B------:R-:W0:Y:S03]  /*0070*/  LDCU UR6, c[0x0][0x388] ;  /* 0x00007100ff0677ac */ /* 0x000e260008000800 */
[----:B--2---:R-:W-:-:S05]  /*0080*/  IMAD.WIDE R2, R5, 0xc, R2 ;  /* 0x0000000c05027825 */ /* 0x004fca00078e0202 */
[----:B-1----:R-:W0:Y:S04]  /*0090*/  LDG.E R0, desc[UR4][R2.64] ;  /* 0x0000000402007981 */ /* 0x002e28000c1e1900 */
[----:B------:R-:W2:Y:S04]  /*00a0*/  LDG.E R4, desc[UR4][R2.64+0x4] ;  /* 0x0000040402047981 */ /* 0x000ea8000c1e1900 */
[----:B------:R-:W3:Y:S01]  /*00b0*/  LDG.E R5, desc[UR4][R2.64+0x8] ;  /* 0x0000080402057981 */ /* 0x000ee2000c1e1900 */
[----:B0-----:R-:W-:Y:S01]  /*00c0*/  FMUL R7, R0, UR6 ;  /* 0x0000000600077c20 */ /* 0x001fe20008400000 */
[----:B--2---:R-:W-:-:S04]  /*00d0*/  FMUL R9, R4, UR6 ;  /* 0x0000000604097c20 */ /* 0x004fc80008400000 */
[----:B------:R-:W-:Y:S01]  /*00e0*/  STG.E desc[UR4][R2.64], R7 ;  /* 0x0000000702007986 */ /* 0x000fe2000c101904 */
[----:B---3--:R-:W-:-:S03]  /*00f0*/  FMUL R5, R5, UR6 ;  /* 0x0000000605057c20 */ /* 0x008fc60008400000 */
[----:B------:R-:W-:Y:S04]  /*0100*/  STG.E desc[UR4][R2.64+0x4], R9 ;  /* 0x0000040902007986 */ /* 0x000fe8000c101904 */
[----:B------:R-:W-:Y:S01]  /*0110*/  STG.E desc[UR4][R2.64+0x8], R5 ;  /* 0x0000080502007986 */ /* 0x000fe2000c101904 */
[----:B------:R-:W-:Y:S05]  /*0120*/  EXIT ;  /* 0x000000000000794d */ /* 0x000fea0003800000 */
.L_x_16:
        /* <DEDUP_REMOVED lines=13> */
.L_x_32:


//--------------------- .text._Z37MechanicalObjectCudaVec1f_vMEq_kernelPff --------------------------
	.section	.text._Z37MechanicalObjectCudaVec1f_vMEq_kernelPff,"ax",@progbits
	.align	128
        .global         _Z37MechanicalObjectCudaVec1f_vMEq_kernelPff
        .type           _Z37MechanicalObjectCudaVec1f_vMEq_kernelPff,@function
        .size           _Z37MechanicalObjectCudaVec1f_vMEq_kernelPff,(.L_x_33 - _Z37MechanicalObjectCudaVec1f_vMEq_kernelPff)
        .other          _Z37MechanicalObjectCudaVec1f_vMEq_kernelPff,@"STO_CUDA_ENTRY STV_DEFAULT"
_Z37MechanicalObjectCudaVec1f_vMEq_kernelPff:
.text._Z37MechanicalObjectCudaVec1f_vMEq_kernelPff:
        /* <DEDUP_REMOVED lines=9> */
[----:B-1----:R-:W0:Y:S02]  /*0090*/  LDG.E R0, desc[UR4][R2.64] ;  /* 0x0000000402007981 */ /* 0x002e24000c1e1900 */
[----:B0-----:R-:W-:-:S05]  /*00a0*/  FMUL R5, R0, UR6 ;  /* 0x0000000600057c20 */ /* 0x001fca0008400000 */
[----:B------:R-:W-:Y:S01]  /*00b0*/  STG.E desc[UR4][R2.64], R5 ;  /* 0x0000000502007986 */ /* 0x000fe2000c101904 */
[----:B------:R-:W-:Y:S05]  /*00c0*/  EXIT ;  /* 0x000000000000794d */ /* 0x000fea0003800000 */
.L_x_17:
        /* <DEDUP_REMOVED lines=11> */
.L_x_33:


//--------------------- .text._Z39MechanicalObjectCudaVec3f_vClear_kernelP6float3 --------------------------
	.section	.text._Z39MechanicalObjectCudaVec3f_vClear_kernelP6float3,"ax",@progbits
	.align	128
        .global         _Z39MechanicalObjectCudaVec3f_vClear_kernelP6float3
        .type           _Z39MechanicalObjectCudaVec3f_vClear_kernelP6float3,@function
        .size           _Z39MechanicalObjectCudaVec3f_vClear_kernelP6float3,(.L_x_34 - _Z39MechanicalObjectCudaVec3f_vClear_kernelP6float3)
        .other          _Z39MechanicalObjectCudaVec3f_vClear_kernelP6float3,@"STO_CUDA_ENTRY STV_DEFAULT"
_Z39MechanicalObjectCudaVec3f_vClear_kernelP6float3:
.text._Z39MechanicalObjectCudaVec3f_vClear_kernelP6float3:
[----:B------:R-:W-:Y:S01]  /*0000*/  LDC R1, c[0x0][0x37c] ;  /* 0x0000df00ff017b82 */ /* 0x000fe20000000800 */
[----:B------:R-:W0:Y:S07]  /*0010*/  S2R R0, SR_TID.X ;  /* 0x0000000000007919 */ /* 0x000e2e0000002100 */
[----:B------:R-:W0:Y:S01]  /*0020*/  S2UR UR6, SR_CTAID.X ;  /* 0x00000000000679c3 */ /* 0x000e220000002500 */
[----:B------:R-:W1:Y:S07]  /*0030*/  LDCU.64 UR4, c[0x0][0x358] ;  /* 0x00006b00ff0477ac */ /* 0x000e6e0008000a00 */
[----:B------:R-:W0:Y:S08]  /*0040*/  LDC R5, c[0x0][0x360] ;  /* 0x0000d800ff057b82 */ /* 0x000e300000000800 */
[----:B------:R-:W2:Y:S01]  /*0050*/  LDC.64 R2, c[0x0][0x380] ;  /* 0x0000e000ff027b82 */ /* 0x000ea20000000a00 */
[----:B0-----:R-:W-:-:S04]  /*0060*/  IMAD R5, R5, UR6, R0 ;  /* 0x0000000605057c24 */ /* 0x001fc8000f8e0200 */
[----:B--2---:R-:W-:-:S05]  /*0070*/  IMAD.WIDE R2, R5, 0xc, R2 ;  /* 0x0000000c05027825 */ /* 0x004fca00078e0202 */
[----:B-1----:R-:W-:Y:S04]  /*0080*/  STG.E desc[UR4][R2.64], RZ ;  /* 0x000000ff02007986 */ /* 0x002fe8000c101904 */
[----:B------:R-:W-:Y:S04]  /*0090*/  STG.E desc[UR4][R2.64+0x4], RZ ;  /* 0x000004ff02007986 */ /* 0x000fe8000c101904 */
[----:B------:R-:W-:Y:S01]  /*00a0*/  STG.E desc[UR4][R2.64+0x8], RZ ;  /* 0x000008ff02007986 */ /* 0x000fe2000c101904 */
[----:B------:R-:W-:Y:S05]  /*00b0*/  EXIT ;  /* 0x000000000000794d */ /* 0x000fea0003800000 */
.L_x_18:
        /* <DEDUP_REMOVED lines=12> */
.L_x_34:


//--------------------- .text._Z39MechanicalObjectCudaVec1f_vClear_kernelPf --------------------------
	.section	.text._Z39MechanicalObjectCudaVec1f_vClear_kernelPf,"ax",@progbits
	.align	128
        .global         _Z39MechanicalObjectCudaVec1f_vClear_kernelPf
        .type           _Z39MechanicalObjectCudaVec1f_vClear_kernelPf,@function
        .size           _Z39MechanicalObjectCudaVec1f_vClear_kernelPf,(.L_x_35 - _Z39MechanicalObjectCudaVec1f_vClear_kernelPf)
        .other          _Z39MechanicalObjectCudaVec1f_vClear_kernelPf,@"STO_CUDA_ENTRY STV_DEFAULT"
_Z39MechanicalObjectCudaVec1f_vClear_kernelPf:
.text._Z39MechanicalObjectCudaVec1f_vClear_kernelPf:
        /* <DEDUP_REMOVED lines=8> */
[----:B-1----:R-:W-:Y:S01]  /*0080*/  STG.E desc[UR4][R2.64], RZ ;  /* 0x000000ff02007986 */ /* 0x002fe2000c101904 */
[----:B------:R-:W-:Y:S05]  /*0090*/  EXIT ;  /* 0x000000000000794d */ /* 0x000fea0003800000 */
.L_x_19:
        /* <DEDUP_REMOVED lines=14> */
.L_x_35:


//--------------------- .nv.shared._Z37MechanicalObjectCudaVec3f_vDot_kernelPfPKfS1_ii --------------------------
	.section	.nv.shared._Z37MechanicalObjectCudaVec3f_vDot_kernelPfPKfS1_ii,"aw",@nobits
	.sectionflags	@""
	.align	16
	.zero		1024


//--------------------- .nv.shared.reserved.0     --------------------------
	.section	.nv.shared.reserved.0,"aw",@nobits
	.weak		__nv_reservedSMEM_offset_0_alias
	.size		__nv_reservedSMEM_offset_0_alias, 0, 64
	.other		__nv_reservedSMEM_offset_0_alias,@"STO_CUDA_RESERVED_SHARED STV_DEFAULT"
__nv_reservedSMEM_offset_0_alias:
	.zero		0
	.zero		64


//--------------------- .nv.shared._Z37MechanicalObjectCudaVec1f_vDot_kernelPfPKfS1_ii --------------------------
	.section	.nv.shared._Z37MechanicalObjectCudaVec1f_vDot_kernelPfPKfS1_ii,"aw",@nobits
	.sectionflags	@""
	.align	16
	.zero		1024


//--------------------- .nv.shared._Z36MechanicalObjectCudaVec3f_vOp_kernelP6float3PKS_S2_f --------------------------
	.section	.nv.shared._Z36MechanicalObjectCudaVec3f_vOp_kernelP6float3PKS_S2_f,"aw",@nobits
	.sectionflags	@""
	.align	16
	.zero		1024


//--------------------- .nv.shared._Z36MechanicalObjectCudaVec1f_vOp_kernelPfPKfS1_f --------------------------
	.section	.nv.shared._Z36MechanicalObjectCudaVec1f_vOp_kernelPfPKfS1_f,"aw",@nobits
	.sectionflags	@""
	.align	16
	.zero		1024


//--------------------- .nv.shared._Z37MechanicalObjectCudaVec3f_vAdd_kernelP6float3PKS_S2_ --------------------------
	.section	.nv.shared._Z37MechanicalObjectCudaVec3f_vAdd_kernelP6float3PKS_S2_,"aw",@nobits
	.sectionflags	@""
	.align	16
	.zero		1024


//--------------------- .nv.shared._Z37MechanicalObjectCudaVec1f_vAdd_kernelPfPKfS1_ --------------------------
	.section	.nv.shared._Z37MechanicalObjectCudaVec1f_vAdd_kernelPfPKfS1_,"aw",@nobits
	.sectionflags	@""
	.align	16
	.zero		1024


//--------------------- .nv.shared._Z39MechanicalObjectCudaVec3f_vPEqBF_kernelP6float3PKS_f --------------------------
	.section	.nv.shared._Z39MechanicalObjectCudaVec3f_vPEqBF_kernelP6float3PKS_f,"aw",@nobits
	.sectionflags	@""
	.align	16
	.zero		1024


//--------------------- .nv.shared._Z39MechanicalObjectCudaVec1f_vPEqBF_kernelPfPKff --------------------------
	.section	.nv.shared._Z39MechanicalObjectCudaVec1f_vPEqBF_kernelPfPKff,"aw",@nobits
	.sectionflags	@""
	.align	16
	.zero		1024


//--------------------- .nv.shared._Z37MechanicalObjectCudaVec3f_vPEq_kernelP6float3PKS_ --------------------------
	.section	.nv.shared._Z37MechanicalObjectCudaVec3f_vPEq_kernelP6float3PKS_,"aw",@nobits
	.sectionflags	@""
	.align	16
	.zero		1024


//--------------------- .nv.shared._Z37MechanicalObjectCudaVec1f_vPEq_kernelPfPKf --------------------------
	.section	.nv.shared._Z37MechanicalObjectCudaVec1f_vPEq_kernelPfPKf,"aw",@nobits
	.sectionflags	@""
	.align	16
	.zero		1024


//--------------------- .nv.shared._Z38MechanicalObjectCudaVec3f_vEqBF_kernelP6float3PKS_f --------------------------
	.section	.nv.shared._Z38MechanicalObjectCudaVec3f_vEqBF_kernelP6float3PKS_f,"aw",@nobits
	.sectionflags	@""
	.align	16
	.zero		1024


//--------------------- .nv.shared._Z38MechanicalObjectCudaVec1f_vEqBF_kernelPfPKff --------------------------
	.section	.nv.shared._Z38MechanicalObjectCudaVec1f_vEqBF_kernelPfPKff,"aw",@nobits
	.sectionflags	@""
	.align	16
	.zero		1024


//--------------------- .nv.shared._Z37MechanicalObjectCudaVec3f_vMEq_kernelP6float3f --------------------------
	.section	.nv.shared._Z37MechanicalObjectCudaVec3f_vMEq_kernelP6float3f,"aw",@nobits
	.sectionflags	@""
	.align	16
	.zero		1024


//--------------------- .nv.shared._Z37MechanicalObjectCudaVec1f_vMEq_kernelPff --------------------------
	.section	.nv.shared._Z37MechanicalObjectCudaVec1f_vMEq_kernelPff,"aw",@nobits
	.sectionflags	@""
	.align	16
	.zero		1024


//--------------------- .nv.shared._Z39MechanicalObjectCudaVec3f_vClear_kernelP6float3 --------------------------
	.section	.nv.shared._Z39MechanicalObjectCudaVec3f_vClear_kernelP6float3,"aw",@nobits
	.sectionflags	@""
	.align	16
	.zero		1024


//--------------------- .nv.shared._Z39MechanicalObjectCudaVec1f_vClear_kernelPf --------------------------
	.section	.nv.shared._Z39MechanicalObjectCudaVec1f_vClear_kernelPf,"aw",@nobits
	.sectionflags	@""
	.align	16
	.zero		1024


//--------------------- .nv.constant0._Z37MechanicalObjectCudaVec3f_vDot_kernelPfPKfS1_ii --------------------------
	.section	.nv.constant0._Z37MechanicalObjectCudaVec3f_vDot_kernelPfPKfS1_ii,"a",@progbits
	.sectionflags	@""
	.align	4
.nv.constant0._Z37MechanicalObjectCudaVec3f_vDot_kernelPfPKfS1_ii:
	.zero		928


//--------------------- .nv.constant0._Z37MechanicalObjectCudaVec1f_vDot_kernelPfPKfS1_ii --------------------------
	.section	.nv.constant0._Z37MechanicalObjectCudaVec1f_vDot_kernelPfPKfS1_ii,"a",@progbits
	.sectionflags	@""
	.align	4
.nv.constant0._Z37MechanicalObjectCudaVec1f_vDot_kernelPfPKfS1_ii:
	.zero		928


//--------------------- .nv.constant0._Z36MechanicalObjectCudaVec3f_vOp_kernelP6float3PKS_S2_f --------------------------
	.section	.nv.constant0._Z36MechanicalObjectCudaVec3f_vOp_kernelP6float3PKS_S2_f,"a",@progbits
	.sectionflags	@""
	.align	4
.nv.constant0._Z36MechanicalObjectCudaVec3f_vOp_kernelP6float3PKS_S2_f:
	.zero		924


//--------------------- .nv.constant0._Z36MechanicalObjectCudaVec1f_vOp_kernelPfPKfS1_f --------------------------
	.section	.nv.constant0._Z36MechanicalObjectCudaVec1f_vOp_kernelPfPKfS1_f,"a",@progbits
	.sectionflags	@""
	.align	4
.nv.constant0._Z36MechanicalObjectCudaVec1f_vOp_kernelPfPKfS1_f:
	.zero		924


//--------------------- .nv.constant0._Z37MechanicalObjectCudaVec3f_vAdd_kernelP6float3PKS_S2_ --------------------------
	.section	.nv.constant0._Z37MechanicalObjectCudaVec3f_vAdd_kernelP6float3PKS_S2_,"a",@progbits
	.sectionflags	@""
	.align	4
.nv.constant0._Z37MechanicalObjectCudaVec3f_vAdd_kernelP6float3PKS_S2_:
	.zero		920


//--------------------- .nv.constant0._Z37MechanicalObjectCudaVec1f_vAdd_kernelPfPKfS1_ --------------------------
	.section	.nv.constant0._Z37MechanicalObjectCudaVec1f_vAdd_kernelPfPKfS1_,"a",@progbits
	.sectionflags	@""
	.align	4
.nv.constant0._Z37MechanicalObjectCudaVec1f_vAdd_kernelPfPKfS1_:
	.zero		920


//--------------------- .nv.constant0._Z39MechanicalObjectCudaVec3f_vPEqBF_kernelP6float3PKS_f --------------------------
	.section	.nv.constant0._Z39MechanicalObjectCudaVec3f_vPEqBF_kernelP6float3PKS_f,"a",@progbits
	.sectionflags	@""
	.align	4
.nv.constant0._Z39MechanicalObjectCudaVec3f_vPEqBF_kernelP6float3PKS_f:
	.zero		916


//--------------------- .nv.constant0._Z39MechanicalObjectCudaVec1f_vPEqBF_kernelPfPKff --------------------------
	.section	.nv.constant0._Z39MechanicalObjectCudaVec1f_vPEqBF_kernelPfPKff,"a",@progbits
	.sectionflags	@""
	.align	4
.nv.constant0._Z39MechanicalObjectCudaVec1f_vPEqBF_kernelPfPKff:
	.zero		916


//--------------------- .nv.constant0._Z37MechanicalObjectCudaVec3f_vPEq_kernelP6float3PKS_ --------------------------
	.section	.nv.constant0._Z37MechanicalObjectCudaVec3f_vPEq_kernelP6float3PKS_,"a",@progbits
	.sectionflags	@""
	.align	4
.nv.constant0._Z37MechanicalObjectCudaVec3f_vPEq_kernelP6float3PKS_:
	.zero		912


//--------------------- .nv.constant0._Z37MechanicalObjectCudaVec1f_vPEq_kernelPfPKf --------------------------
	.section	.nv.constant0._Z37MechanicalObjectCudaVec1f_vPEq_kernelPfPKf,"a",@progbits
	.sectionflags	@""
	.align	4
.nv.constant0._Z37MechanicalObjectCudaVec1f_vPEq_kernelPfPKf:
	.zero		912


//--------------------- .nv.constant0._Z38MechanicalObjectCudaVec3f_vEqBF_kernelP6float3PKS_f --------------------------
	.section	.nv.constant0._Z38MechanicalObjectCudaVec3f_vEqBF_kernelP6float3PKS_f,"a",@progbits
	.sectionflags	@""
	.align	4
.nv.constant0._Z38MechanicalObjectCudaVec3f_vEqBF_kernelP6float3PKS_f:
	.zero		916


//--------------------- .nv.constant0._Z38MechanicalObjectCudaVec1f_vEqBF_kernelPfPKff --------------------------
	.section	.nv.constant0._Z38MechanicalObjectCudaVec1f_vEqBF_kernelPfPKff,"a",@progbits
	.sectionflags	@""
	.align	4
.nv.constant0._Z38MechanicalObjectCudaVec1f_vEqBF_kernelPfPKff:
	.zero		916


//--------------------- .nv.constant0._Z37MechanicalObjectCudaVec3f_vMEq_kernelP6float3f --------------------------
	.section	.nv.constant0._Z37MechanicalObjectCudaVec3f_vMEq_kernelP6float3f,"a",@progbits
	.sectionflags	@""
	.align	4
.nv.constant0._Z37MechanicalObjectCudaVec3f_vMEq_kernelP6float3f:
	.zero		908


//--------------------- .nv.constant0._Z37MechanicalObjectCudaVec1f_vMEq_kernelPff --------------------------
	.section	.nv.constant0._Z37MechanicalObjectCudaVec1f_vMEq_kernelPff,"a",@progbits
	.sectionflags	@""
	.align	4
.nv.constant0._Z37MechanicalObjectCudaVec1f_vMEq_kernelPff:
	.zero		908


//--------------------- .nv.constant0._Z39MechanicalObjectCudaVec3f_vClear_kernelP6float3 --------------------------
	.section	.nv.constant0._Z39MechanicalObjectCudaVec3f_vClear_kernelP6float3,"a",@progbits
	.sectionflags	@""
	.align	4
.nv.constant0._Z39MechanicalObjectCudaVec3f_vClear_kernelP6float3:
	.zero		904


//--------------------- .nv.constant0._Z39MechanicalObjectCudaVec1f_vClear_kernelPf --------------------------
	.section	.nv.constant0._Z39MechanicalObjectCudaVec1f_vClear_kernelPf,"a",@progbits
	.sectionflags	@""
	.align	4
.nv.constant0._Z39MechanicalObjectCudaVec1f_vClear_kernelPf:
	.zero		904


//--------------------- SYMBOLS --------------------------

	.type		.nv.reservedSmem.offset0,@object
	.size		.nv.reservedSmem.offset0,0x4
	.type		.nv.reservedSmem.cap,@object
	.size		.nv.reservedSmem.cap,0x4
